//
// Generated by NVIDIA NVVM Compiler
//
// Compiler Build ID: CL-36424714
// Cuda compilation tools, release 13.0, V13.0.88
// Based on NVVM 20.0.0
//

.version 9.0
.target sm_100
.address_size 64

	// .globl	_Z9voronoi_dPiS_ii
.func  (.param .b64 func_retval0) __internal_accurate_pow
(
	.param .b64 __internal_accurate_pow_param_0
)
;

.visible .entry _Z9voronoi_dPiS_ii(
	.param .u64 .ptr .align 1 _Z9voronoi_dPiS_ii_param_0,
	.param .u64 .ptr .align 1 _Z9voronoi_dPiS_ii_param_1,
	.param .u32 _Z9voronoi_dPiS_ii_param_2,
	.param .u32 _Z9voronoi_dPiS_ii_param_3
)
{
	.reg .pred 	%p<66>;
	.reg .b32 	%r<142>;
	.reg .b64 	%rd<22>;
	.reg .b64 	%fd<170>;

	ld.param.u64 	%rd5, [_Z9voronoi_dPiS_ii_param_0];
	ld.param.u64 	%rd6, [_Z9voronoi_dPiS_ii_param_1];
	ld.param.u32 	%r22, [_Z9voronoi_dPiS_ii_param_2];
	ld.param.u32 	%r23, [_Z9voronoi_dPiS_ii_param_3];
	cvta.to.global.u64 	%rd1, %rd6;
	mov.u32 	%r25, %ctaid.x;
	mov.u32 	%r26, %ntid.x;
	mov.u32 	%r27, %tid.x;
	mad.lo.s32 	%r1, %r25, %r26, %r27;
	setp.lt.s32 	%p1, %r23, 1;
	mov.b32 	%r141, -1;
	@%p1 bra 	$L__BB0_9;
	div.s32 	%r5, %r1, %r22;
	mul.lo.s32 	%r31, %r5, %r22;
	sub.s32 	%r2, %r1, %r31;
	mov.f64 	%fd7, 0d4000000000000000;
	{
	.reg .b32 %temp; 
	mov.b64 	{%temp, %r3}, %fd7;
	}
	and.b32  	%r4, %r3, 2146435072;
	and.b32  	%r6, %r23, 3;
	setp.lt.u32 	%p2, %r23, 4;
	mov.f64 	%fd168, 0d7FEFFFFFFFFFFFFF;
	mov.b32 	%r141, -1;
	mov.b32 	%r139, 0;
	@%p2 bra 	$L__BB0_4;
	and.b32  	%r139, %r23, 2147483644;
	mul.wide.u32 	%rd2, %r23, 4;
	mov.f64 	%fd168, 0d7FEFFFFFFFFFFFFF;
	mov.b32 	%r141, -1;
	mov.b32 	%r133, 0;
	mov.u64 	%rd21, %rd1;
$L__BB0_3:
	.pragma "nounroll";
	setp.lt.s32 	%p3, %r3, 0;
	setp.eq.s32 	%p4, %r4, 1062207488;
	add.s64 	%rd7, %rd21, %rd2;
	ld.global.u32 	%r34, [%rd7];
	sub.s32 	%r35, %r2, %r34;
	cvt.rn.f64.s32 	%fd9, %r35;
	{
	.reg .b32 %temp; 
	mov.b64 	{%temp, %r36}, %fd9;
	}
	abs.f64 	%fd10, %fd9;
	{ // callseq 0, 0
	.param .b64 param0;
	st.param.f64 	[param0], %fd10;
	.param .b64 retval0;
	call.uni (retval0), 
	__internal_accurate_pow, 
	(
	param0
	);
	ld.param.f64 	%fd11, [retval0];
	} // callseq 0
	setp.lt.s32 	%p6, %r36, 0;
	neg.f64 	%fd13, %fd11;
	selp.f64 	%fd14, %fd13, %fd11, %p4;
	selp.f64 	%fd15, %fd14, %fd11, %p6;
	setp.eq.s32 	%p7, %r35, 0;
	selp.b32 	%r37, %r36, 0, %p4;
	or.b32  	%r38, %r37, 2146435072;
	selp.b32 	%r39, %r38, %r37, %p3;
	mov.b32 	%r40, 0;
	mov.b64 	%fd16, {%r40, %r39};
	selp.f64 	%fd17, %fd16, %fd15, %p7;
	setp.eq.s32 	%p8, %r35, 1;
	selp.f64 	%fd18, 0d3FF0000000000000, %fd17, %p8;
	ld.global.u32 	%r41, [%rd21];
	sub.s32 	%r42, %r5, %r41;
	cvt.rn.f64.s32 	%fd19, %r42;
	{
	.reg .b32 %temp; 
	mov.b64 	{%temp, %r43}, %fd19;
	}
	abs.f64 	%fd20, %fd19;
	{ // callseq 1, 0
	.param .b64 param0;
	st.param.f64 	[param0], %fd20;
	.param .b64 retval0;
	call.uni (retval0), 
	__internal_accurate_pow, 
	(
	param0
	);
	ld.param.f64 	%fd21, [retval0];
	} // callseq 1
	setp.lt.s32 	%p9, %r43, 0;
	neg.f64 	%fd23, %fd21;
	selp.f64 	%fd24, %fd23, %fd21, %p4;
	selp.f64 	%fd25, %fd24, %fd21, %p9;
	setp.eq.s32 	%p10, %r42, 0;
	selp.b32 	%r44, %r43, 0, %p4;
	or.b32  	%r45, %r44, 2146435072;
	selp.b32 	%r46, %r45, %r44, %p3;
	mov.b64 	%fd26, {%r40, %r46};
	selp.f64 	%fd27, %fd26, %fd25, %p10;
	setp.eq.s32 	%p11, %r42, 1;
	selp.f64 	%fd28, 0d3FF0000000000000, %fd27, %p11;
	add.f64 	%fd29, %fd18, %fd28;
	sqrt.rn.f64 	%fd30, %fd29;
	setp.lt.f64 	%p12, %fd30, %fd168;
	selp.f64 	%fd31, %fd30, %fd168, %p12;
	selp.b32 	%r47, %r133, %r141, %p12;
	ld.global.u32 	%r48, [%rd7+4];
	sub.s32 	%r49, %r2, %r48;
	cvt.rn.f64.s32 	%fd32, %r49;
	{
	.reg .b32 %temp; 
	mov.b64 	{%temp, %r50}, %fd32;
	}
	abs.f64 	%fd33, %fd32;
	{ // callseq 2, 0
	.param .b64 param0;
	st.param.f64 	[param0], %fd33;
	.param .b64 retval0;
	call.uni (retval0), 
	__internal_accurate_pow, 
	(
	param0
	);
	ld.param.f64 	%fd34, [retval0];
	} // callseq 2
	setp.lt.s32 	%p13, %r50, 0;
	neg.f64 	%fd36, %fd34;
	selp.f64 	%fd37, %fd36, %fd34, %p4;
	selp.f64 	%fd38, %fd37, %fd34, %p13;
	setp.eq.s32 	%p14, %r49, 0;
	selp.b32 	%r51, %r50, 0, %p4;
	or.b32  	%r52, %r51, 2146435072;
	selp.b32 	%r53, %r52, %r51, %p3;
	mov.b64 	%fd39, {%r40, %r53};
	selp.f64 	%fd40, %fd39, %fd38, %p14;
	setp.eq.s32 	%p15, %r49, 1;
	selp.f64 	%fd41, 0d3FF0000000000000, %fd40, %p15;
	ld.global.u32 	%r54, [%rd21+4];
	sub.s32 	%r55, %r5, %r54;
	cvt.rn.f64.s32 	%fd42, %r55;
	{
	.reg .b32 %temp; 
	mov.b64 	{%temp, %r56}, %fd42;
	}
	abs.f64 	%fd43, %fd42;
	{ // callseq 3, 0
	.param .b64 param0;
	st.param.f64 	[param0], %fd43;
	.param .b64 retval0;
	call.uni (retval0), 
	__internal_accurate_pow, 
	(
	param0
	);
	ld.param.f64 	%fd44, [retval0];
	} // callseq 3
	setp.lt.s32 	%p16, %r56, 0;
	neg.f64 	%fd46, %fd44;
	selp.f64 	%fd47, %fd46, %fd44, %p4;
	selp.f64 	%fd48, %fd47, %fd44, %p16;
	setp.eq.s32 	%p17, %r55, 0;
	selp.b32 	%r57, %r56, 0, %p4;
	or.b32  	%r58, %r57, 2146435072;
	selp.b32 	%r59, %r58, %r57, %p3;
	mov.b64 	%fd49, {%r40, %r59};
	selp.f64 	%fd50, %fd49, %fd48, %p17;
	setp.eq.s32 	%p18, %r55, 1;
	selp.f64 	%fd51, 0d3FF0000000000000, %fd50, %p18;
	add.f64 	%fd52, %fd41, %fd51;
	sqrt.rn.f64 	%fd53, %fd52;
	setp.lt.f64 	%p19, %fd53, %fd31;
	selp.f64 	%fd54, %fd53, %fd31, %p19;
	add.s32 	%r60, %r133, 1;
	selp.b32 	%r61, %r60, %r47, %p19;
	ld.global.u32 	%r62, [%rd7+8];
	sub.s32 	%r63, %r2, %r62;
	cvt.rn.f64.s32 	%fd55, %r63;
	{
	.reg .b32 %temp; 
	mov.b64 	{%temp, %r64}, %fd55;
	}
	abs.f64 	%fd56, %fd55;
	{ // callseq 4, 0
	.param .b64 param0;
	st.param.f64 	[param0], %fd56;
	.param .b64 retval0;
	call.uni (retval0), 
	__internal_accurate_pow, 
	(
	param0
	);
	ld.param.f64 	%fd57, [retval0];
	} // callseq 4
	setp.lt.s32 	%p20, %r64, 0;
	neg.f64 	%fd59, %fd57;
	selp.f64 	%fd60, %fd59, %fd57, %p4;
	selp.f64 	%fd61, %fd60, %fd57, %p20;
	setp.eq.s32 	%p21, %r63, 0;
	selp.b32 	%r65, %r64, 0, %p4;
	or.b32  	%r66, %r65, 2146435072;
	selp.b32 	%r67, %r66, %r65, %p3;
	mov.b64 	%fd62, {%r40, %r67};
	selp.f64 	%fd63, %fd62, %fd61, %p21;
	setp.eq.s32 	%p22, %r63, 1;
	selp.f64 	%fd64, 0d3FF0000000000000, %fd63, %p22;
	ld.global.u32 	%r68, [%rd21+8];
	sub.s32 	%r69, %r5, %r68;
	cvt.rn.f64.s32 	%fd65, %r69;
	{
	.reg .b32 %temp; 
	mov.b64 	{%temp, %r70}, %fd65;
	}
	abs.f64 	%fd66, %fd65;
	{ // callseq 5, 0
	.param .b64 param0;
	st.param.f64 	[param0], %fd66;
	.param .b64 retval0;
	call.uni (retval0), 
	__internal_accurate_pow, 
	(
	param0
	);
	ld.param.f64 	%fd67, [retval0];
	} // callseq 5
	setp.lt.s32 	%p23, %r70, 0;
	neg.f64 	%fd69, %fd67;
	selp.f64 	%fd70, %fd69, %fd67, %p4;
	selp.f64 	%fd71, %fd70, %fd67, %p23;
	setp.eq.s32 	%p24, %r69, 0;
	selp.b32 	%r71, %r70, 0, %p4;
	or.b32  	%r72, %r71, 2146435072;
	selp.b32 	%r73, %r72, %r71, %p3;
	mov.b64 	%fd72, {%r40, %r73};
	selp.f64 	%fd73, %fd72, %fd71, %p24;
	setp.eq.s32 	%p25, %r69, 1;
	selp.f64 	%fd74, 0d3FF0000000000000, %fd73, %p25;
	add.f64 	%fd75, %fd64, %fd74;
	sqrt.rn.f64 	%fd76, %fd75;
	setp.lt.f64 	%p26, %fd76, %fd54;
	selp.f64 	%fd77, %fd76, %fd54, %p26;
	add.s32 	%r74, %r133, 2;
	selp.b32 	%r75, %r74, %r61, %p26;
	ld.global.u32 	%r76, [%rd7+12];
	sub.s32 	%r77, %r2, %r76;
	cvt.rn.f64.s32 	%fd78, %r77;
	{
	.reg .b32 %temp; 
	mov.b64 	{%temp, %r78}, %fd78;
	}
	abs.f64 	%fd79, %fd78;
	{ // callseq 6, 0
	.param .b64 param0;
	st.param.f64 	[param0], %fd79;
	.param .b64 retval0;
	call.uni (retval0), 
	__internal_accurate_pow, 
	(
	param0
	);
	ld.param.f64 	%fd80, [retval0];
	} // callseq 6
	setp.lt.s32 	%p27, %r78, 0;
	neg.f64 	%fd82, %fd80;
	selp.f64 	%fd83, %fd82, %fd80, %p4;
	selp.f64 	%fd84, %fd83, %fd80, %p27;
	setp.eq.s32 	%p28, %r77, 0;
	selp.b32 	%r79, %r78, 0, %p4;
	or.b32  	%r80, %r79, 2146435072;
	selp.b32 	%r81, %r80, %r79, %p3;
	mov.b64 	%fd85, {%r40, %r81};
	selp.f64 	%fd86, %fd85, %fd84, %p28;
	setp.eq.s32 	%p29, %r77, 1;
	selp.f64 	%fd87, 0d3FF0000000000000, %fd86, %p29;
	ld.global.u32 	%r82, [%rd21+12];
	sub.s32 	%r83, %r5, %r82;
	cvt.rn.f64.s32 	%fd88, %r83;
	{
	.reg .b32 %temp; 
	mov.b64 	{%temp, %r84}, %fd88;
	}
	abs.f64 	%fd89, %fd88;
	{ // callseq 7, 0
	.param .b64 param0;
	st.param.f64 	[param0], %fd89;
	.param .b64 retval0;
	call.uni (retval0), 
	__internal_accurate_pow, 
	(
	param0
	);
	ld.param.f64 	%fd90, [retval0];
	} // callseq 7
	setp.lt.s32 	%p30, %r84, 0;
	neg.f64 	%fd92, %fd90;
	selp.f64 	%fd93, %fd92, %fd90, %p4;
	selp.f64 	%fd94, %fd93, %fd90, %p30;
	setp.eq.s32 	%p31, %r83, 0;
	selp.b32 	%r85, %r84, 0, %p4;
	or.b32  	%r86, %r85, 2146435072;
	selp.b32 	%r87, %r86, %r85, %p3;
	mov.b64 	%fd95, {%r40, %r87};
	selp.f64 	%fd96, %fd95, %fd94, %p31;
	setp.eq.s32 	%p32, %r83, 1;
	selp.f64 	%fd97, 0d3FF0000000000000, %fd96, %p32;
	add.f64 	%fd98, %fd87, %fd97;
	sqrt.rn.f64 	%fd99, %fd98;
	setp.lt.f64 	%p33, %fd99, %fd77;
	selp.f64 	%fd168, %fd99, %fd77, %p33;
	add.s32 	%r88, %r133, 3;
	selp.b32 	%r141, %r88, %r75, %p33;
	add.s64 	%rd21, %rd21, 16;
	add.s32 	%r133, %r133, 4;
	setp.ne.s32 	%p34, %r133, %r139;
	@%p34 bra 	$L__BB0_3;
$L__BB0_4:
	setp.eq.s32 	%p35, %r6, 0;
	@%p35 bra 	$L__BB0_9;
	setp.eq.s32 	%p36, %r6, 1;
	@%p36 bra 	$L__BB0_7;
	setp.lt.s32 	%p37, %r3, 0;
	setp.eq.s32 	%p38, %r4, 1062207488;
	add.s32 	%r90, %r139, %r23;
	mul.wide.u32 	%rd8, %r90, 4;
	add.s64 	%rd9, %rd1, %rd8;
	ld.global.u32 	%r91, [%rd9];
	sub.s32 	%r92, %r2, %r91;
	cvt.rn.f64.s32 	%fd100, %r92;
	{
	.reg .b32 %temp; 
	mov.b64 	{%temp, %r93}, %fd100;
	}
	abs.f64 	%fd101, %fd100;
	{ // callseq 8, 0
	.param .b64 param0;
	st.param.f64 	[param0], %fd101;
	.param .b64 retval0;
	call.uni (retval0), 
	__internal_accurate_pow, 
	(
	param0
	);
	ld.param.f64 	%fd102, [retval0];
	} // callseq 8
	setp.lt.s32 	%p40, %r93, 0;
	neg.f64 	%fd104, %fd102;
	selp.f64 	%fd105, %fd104, %fd102, %p38;
	selp.f64 	%fd106, %fd105, %fd102, %p40;
	setp.eq.s32 	%p41, %r92, 0;
	selp.b32 	%r94, %r93, 0, %p38;
	or.b32  	%r95, %r94, 2146435072;
	selp.b32 	%r96, %r95, %r94, %p37;
	mov.b32 	%r97, 0;
	mov.b64 	%fd107, {%r97, %r96};
	selp.f64 	%fd108, %fd107, %fd106, %p41;
	setp.eq.s32 	%p42, %r92, 1;
	selp.f64 	%fd109, 0d3FF0000000000000, %fd108, %p42;
	mul.wide.u32 	%rd10, %r139, 4;
	add.s64 	%rd11, %rd1, %rd10;
	ld.global.u32 	%r98, [%rd11];
	sub.s32 	%r99, %r5, %r98;
	cvt.rn.f64.s32 	%fd110, %r99;
	{
	.reg .b32 %temp; 
	mov.b64 	{%temp, %r100}, %fd110;
	}
	abs.f64 	%fd111, %fd110;
	{ // callseq 9, 0
	.param .b64 param0;
	st.param.f64 	[param0], %fd111;
	.param .b64 retval0;
	call.uni (retval0), 
	__internal_accurate_pow, 
	(
	param0
	);
	ld.param.f64 	%fd112, [retval0];
	} // callseq 9
	setp.lt.s32 	%p43, %r100, 0;
	neg.f64 	%fd114, %fd112;
	selp.f64 	%fd115, %fd114, %fd112, %p38;
	selp.f64 	%fd116, %fd115, %fd112, %p43;
	setp.eq.s32 	%p44, %r99, 0;
	selp.b32 	%r101, %r100, 0, %p38;
	or.b32  	%r102, %r101, 2146435072;
	selp.b32 	%r103, %r102, %r101, %p37;
	mov.b64 	%fd117, {%r97, %r103};
	selp.f64 	%fd118, %fd117, %fd116, %p44;
	setp.eq.s32 	%p45, %r99, 1;
	selp.f64 	%fd119, 0d3FF0000000000000, %fd118, %p45;
	add.f64 	%fd120, %fd109, %fd119;
	sqrt.rn.f64 	%fd121, %fd120;
	setp.lt.f64 	%p46, %fd121, %fd168;
	selp.f64 	%fd122, %fd121, %fd168, %p46;
	selp.b32 	%r104, %r139, %r141, %p46;
	add.s32 	%r105, %r139, 1;
	mul.wide.u32 	%rd12, %r23, 4;
	add.s64 	%rd13, %rd11, %rd12;
	ld.global.u32 	%r106, [%rd13+4];
	sub.s32 	%r107, %r2, %r106;
	cvt.rn.f64.s32 	%fd123, %r107;
	{
	.reg .b32 %temp; 
	mov.b64 	{%temp, %r108}, %fd123;
	}
	abs.f64 	%fd124, %fd123;
	{ // callseq 10, 0
	.param .b64 param0;
	st.param.f64 	[param0], %fd124;
	.param .b64 retval0;
	call.uni (retval0), 
	__internal_accurate_pow, 
	(
	param0
	);
	ld.param.f64 	%fd125, [retval0];
	} // callseq 10
	setp.lt.s32 	%p47, %r108, 0;
	neg.f64 	%fd127, %fd125;
	selp.f64 	%fd128, %fd127, %fd125, %p38;
	selp.f64 	%fd129, %fd128, %fd125, %p47;
	setp.eq.s32 	%p48, %r107, 0;
	selp.b32 	%r109, %r108, 0, %p38;
	or.b32  	%r110, %r109, 2146435072;
	selp.b32 	%r111, %r110, %r109, %p37;
	mov.b64 	%fd130, {%r97, %r111};
	selp.f64 	%fd131, %fd130, %fd129, %p48;
	setp.eq.s32 	%p49, %r107, 1;
	selp.f64 	%fd132, 0d3FF0000000000000, %fd131, %p49;
	ld.global.u32 	%r112, [%rd11+4];
	sub.s32 	%r113, %r5, %r112;
	cvt.rn.f64.s32 	%fd133, %r113;
	{
	.reg .b32 %temp; 
	mov.b64 	{%temp, %r114}, %fd133;
	}
	abs.f64 	%fd134, %fd133;
	{ // callseq 11, 0
	.param .b64 param0;
	st.param.f64 	[param0], %fd134;
	.param .b64 retval0;
	call.uni (retval0), 
	__internal_accurate_pow, 
	(
	param0
	);
	ld.param.f64 	%fd135, [retval0];
	} // callseq 11
	setp.lt.s32 	%p50, %r114, 0;
	neg.f64 	%fd137, %fd135;
	selp.f64 	%fd138, %fd137, %fd135, %p38;
	selp.f64 	%fd139, %fd138, %fd135, %p50;
	setp.eq.s32 	%p51, %r113, 0;
	selp.b32 	%r115, %r114, 0, %p38;
	or.b32  	%r116, %r115, 2146435072;
	selp.b32 	%r117, %r116, %r115, %p37;
	mov.b64 	%fd140, {%r97, %r117};
	selp.f64 	%fd141, %fd140, %fd139, %p51;
	setp.eq.s32 	%p52, %r113, 1;
	selp.f64 	%fd142, 0d3FF0000000000000, %fd141, %p52;
	add.f64 	%fd143, %fd132, %fd142;
	sqrt.rn.f64 	%fd144, %fd143;
	setp.lt.f64 	%p53, %fd144, %fd122;
	selp.f64 	%fd168, %fd144, %fd122, %p53;
	selp.b32 	%r141, %r105, %r104, %p53;
	add.s32 	%r139, %r139, 2;
$L__BB0_7:
	and.b32  	%r118, %r23, 1;
	setp.eq.b32 	%p54, %r118, 1;
	not.pred 	%p55, %p54;
	@%p55 bra 	$L__BB0_9;
	setp.lt.s32 	%p56, %r3, 0;
	setp.eq.s32 	%p57, %r4, 1062207488;
	add.s32 	%r119, %r139, %r23;
	mul.wide.u32 	%rd14, %r119, 4;
	add.s64 	%rd15, %rd1, %rd14;
	ld.global.u32 	%r120, [%rd15];
	sub.s32 	%r121, %r2, %r120;
	cvt.rn.f64.s32 	%fd145, %r121;
	{
	.reg .b32 %temp; 
	mov.b64 	{%temp, %r122}, %fd145;
	}
	abs.f64 	%fd146, %fd145;
	{ // callseq 12, 0
	.param .b64 param0;
	st.param.f64 	[param0], %fd146;
	.param .b64 retval0;
	call.uni (retval0), 
	__internal_accurate_pow, 
	(
	param0
	);
	ld.param.f64 	%fd147, [retval0];
	} // callseq 12
	setp.lt.s32 	%p59, %r122, 0;
	neg.f64 	%fd149, %fd147;
	selp.f64 	%fd150, %fd149, %fd147, %p57;
	selp.f64 	%fd151, %fd150, %fd147, %p59;
	setp.eq.s32 	%p60, %r121, 0;
	selp.b32 	%r123, %r122, 0, %p57;
	or.b32  	%r124, %r123, 2146435072;
	selp.b32 	%r125, %r124, %r123, %p56;
	mov.b32 	%r126, 0;
	mov.b64 	%fd152, {%r126, %r125};
	selp.f64 	%fd153, %fd152, %fd151, %p60;
	setp.eq.s32 	%p61, %r121, 1;
	selp.f64 	%fd154, 0d3FF0000000000000, %fd153, %p61;
	mul.wide.u32 	%rd16, %r139, 4;
	add.s64 	%rd17, %rd1, %rd16;
	ld.global.u32 	%r127, [%rd17];
	sub.s32 	%r128, %r5, %r127;
	cvt.rn.f64.s32 	%fd155, %r128;
	{
	.reg .b32 %temp; 
	mov.b64 	{%temp, %r129}, %fd155;
	}
	abs.f64 	%fd156, %fd155;
	{ // callseq 13, 0
	.param .b64 param0;
	st.param.f64 	[param0], %fd156;
	.param .b64 retval0;
	call.uni (retval0), 
	__internal_accurate_pow, 
	(
	param0
	);
	ld.param.f64 	%fd157, [retval0];
	} // callseq 13
	setp.lt.s32 	%p62, %r129, 0;
	neg.f64 	%fd159, %fd157;
	selp.f64 	%fd160, %fd159, %fd157, %p57;
	selp.f64 	%fd161, %fd160, %fd157, %p62;
	setp.eq.s32 	%p63, %r128, 0;
	selp.b32 	%r130, %r129, 0, %p57;
	or.b32  	%r131, %r130, 2146435072;
	selp.b32 	%r132, %r131, %r130, %p56;
	mov.b64 	%fd162, {%r126, %r132};
	selp.f64 	%fd163, %fd162, %fd161, %p63;
	setp.eq.s32 	%p64, %r128, 1;
	selp.f64 	%fd164, 0d3FF0000000000000, %fd163, %p64;
	add.f64 	%fd165, %fd154, %fd164;
	sqrt.rn.f64 	%fd166, %fd165;
	setp.lt.f64 	%p65, %fd166, %fd168;
	selp.b32 	%r141, %r139, %r141, %p65;
$L__BB0_9:
	cvta.to.global.u64 	%rd18, %rd5;
	mul.wide.s32 	%rd19, %r1, 4;
	add.s64 	%rd20, %rd18, %rd19;
	st.global.u32 	[%rd20], %r141;
	ret;

}
.func  (.param .b64 func_retval0) __internal_accurate_pow(
	.param .b64 __internal_accurate_pow_param_0
)
{
	.reg .pred 	%p<8>;
	.reg .b32 	%r<49>;
	.reg .b32 	%f<3>;
	.reg .b64 	%fd<109>;

	ld.param.f64 	%fd10, [__internal_accurate_pow_param_0];
	{
	.reg .b32 %temp; 
	mov.b64 	{%temp, %r46}, %fd10;
	}
	{
	.reg .b32 %temp; 
	mov.b64 	{%r45, %temp}, %fd10;
	}
	shr.u32 	%r47, %r46, 20;
	setp.gt.u32 	%p1, %r46, 1048575;
	@%p1 bra 	$L__BB1_2;
	mul.f64 	%fd11, %fd10, 0d4350000000000000;
	{
	.reg .b32 %temp; 
	mov.b64 	{%temp, %r46}, %fd11;
	}
	{
	.reg .b32 %temp; 
	mov.b64 	{%r45, %temp}, %fd11;
	}
	shr.u32 	%r16, %r46, 20;
	add.s32 	%r47, %r16, -54;
$L__BB1_2:
	add.s32 	%r48, %r47, -1023;
	and.b32  	%r17, %r46, -2146435073;
	or.b32  	%r18, %r17, 1072693248;
	mov.b64 	%fd107, {%r45, %r18};
	setp.lt.u32 	%p2, %r18, 1073127583;
	@%p2 bra 	$L__BB1_4;
	{
	.reg .b32 %temp; 
	mov.b64 	{%r19, %temp}, %fd107;
	}
	{
	.reg .b32 %temp; 
	mov.b64 	{%temp, %r20}, %fd107;
	}
	add.s32 	%r21, %r20, -1048576;
	mov.b64 	%fd107, {%r19, %r21};
	add.s32 	%r48, %r47, -1022;
$L__BB1_4:
	add.f64 	%fd12, %fd107, 0dBFF0000000000000;
	add.f64 	%fd13, %fd107, 0d3FF0000000000000;
	rcp.approx.ftz.f64 	%fd14, %fd13;
	neg.f64 	%fd15, %fd13;
	fma.rn.f64 	%fd16, %fd15, %fd14, 0d3FF0000000000000;
	fma.rn.f64 	%fd17, %fd16, %fd16, %fd16;
	fma.rn.f64 	%fd18, %fd17, %fd14, %fd14;
	mul.f64 	%fd19, %fd12, %fd18;
	fma.rn.f64 	%fd20, %fd12, %fd18, %fd19;
	mul.f64 	%fd21, %fd20, %fd20;
	fma.rn.f64 	%fd22, %fd21, 0d3EB0F5FF7D2CAFE2, 0d3ED0F5D241AD3B5A;
	fma.rn.f64 	%fd23, %fd22, %fd21, 0d3EF3B20A75488A3F;
	fma.rn.f64 	%fd24, %fd23, %fd21, 0d3F1745CDE4FAECD5;
	fma.rn.f64 	%fd25, %fd24, %fd21, 0d3F3C71C7258A578B;
	fma.rn.f64 	%fd26, %fd25, %fd21, 0d3F6249249242B910;
	fma.rn.f64 	%fd27, %fd26, %fd21, 0d3F89999999999DFB;
	sub.f64 	%fd28, %fd12, %fd20;
	add.f64 	%fd29, %fd28, %fd28;
	neg.f64 	%fd30, %fd20;
	fma.rn.f64 	%fd31, %fd30, %fd12, %fd29;
	mul.f64 	%fd32, %fd18, %fd31;
	fma.rn.f64 	%fd33, %fd21, %fd27, 0d3FB5555555555555;
	mov.f64 	%fd34, 0d3FB5555555555555;
	sub.f64 	%fd35, %fd34, %fd33;
	fma.rn.f64 	%fd36, %fd21, %fd27, %fd35;
	add.f64 	%fd37, %fd36, 0dBC46A4CB00B9E7B0;
	add.f64 	%fd38, %fd33, %fd37;
	sub.f64 	%fd39, %fd33, %fd38;
	add.f64 	%fd40, %fd37, %fd39;
	mul.rn.f64 	%fd41, %fd20, %fd20;
	neg.f64 	%fd42, %fd41;
	fma.rn.f64 	%fd43, %fd20, %fd20, %fd42;
	{
	.reg .b32 %temp; 
	mov.b64 	{%r22, %temp}, %fd32;
	}
	{
	.reg .b32 %temp; 
	mov.b64 	{%temp, %r23}, %fd32;
	}
	add.s32 	%r24, %r23, 1048576;
	mov.b64 	%fd44, {%r22, %r24};
	fma.rn.f64 	%fd45, %fd20, %fd44, %fd43;
	mul.rn.f64 	%fd46, %fd41, %fd20;
	neg.f64 	%fd47, %fd46;
	fma.rn.f64 	%fd48, %fd41, %fd20, %fd47;
	fma.rn.f64 	%fd49, %fd41, %fd32, %fd48;
	fma.rn.f64 	%fd50, %fd45, %fd20, %fd49;
	mul.rn.f64 	%fd51, %fd38, %fd46;
	neg.f64 	%fd52, %fd51;
	fma.rn.f64 	%fd53, %fd38, %fd46, %fd52;
	fma.rn.f64 	%fd54, %fd38, %fd50, %fd53;
	fma.rn.f64 	%fd55, %fd40, %fd46, %fd54;
	add.f64 	%fd56, %fd51, %fd55;
	sub.f64 	%fd57, %fd51, %fd56;
	add.f64 	%fd58, %fd55, %fd57;
	add.f64 	%fd59, %fd20, %fd56;
	sub.f64 	%fd60, %fd20, %fd59;
	add.f64 	%fd61, %fd56, %fd60;
	add.f64 	%fd62, %fd58, %fd61;
	add.f64 	%fd63, %fd32, %fd62;
	add.f64 	%fd64, %fd59, %fd63;
	sub.f64 	%fd65, %fd59, %fd64;
	add.f64 	%fd66, %fd63, %fd65;
	xor.b32  	%r25, %r48, -2147483648;
	mov.b32 	%r26, 1127219200;
	mov.b64 	%fd67, {%r25, %r26};
	mov.b32 	%r27, -2147483648;
	mov.b64 	%fd68, {%r27, %r26};
	sub.f64 	%fd69, %fd67, %fd68;
	fma.rn.f64 	%fd70, %fd69, 0d3FE62E42FEFA39EF, %fd64;
	fma.rn.f64 	%fd71, %fd69, 0dBFE62E42FEFA39EF, %fd70;
	sub.f64 	%fd72, %fd71, %fd64;
	sub.f64 	%fd73, %fd66, %fd72;
	fma.rn.f64 	%fd74, %fd69, 0d3C7ABC9E3B39803F, %fd73;
	add.f64 	%fd75, %fd70, %fd74;
	sub.f64 	%fd76, %fd70, %fd75;
	add.f64 	%fd77, %fd74, %fd76;
	mov.f64 	%fd78, 0d4000000000000000;
	{
	.reg .b32 %temp; 
	mov.b64 	{%temp, %r28}, %fd78;
	}
	{
	.reg .b32 %temp; 
	mov.b64 	{%r29, %temp}, %fd78;
	}
	shl.b32 	%r30, %r28, 1;
	setp.gt.u32 	%p3, %r30, -33554433;
	and.b32  	%r31, %r28, -15728641;
	selp.b32 	%r32, %r31, %r28, %p3;
	mov.b64 	%fd79, {%r29, %r32};
	mul.rn.f64 	%fd80, %fd75, %fd79;
	neg.f64 	%fd81, %fd80;
	fma.rn.f64 	%fd82, %fd75, %fd79, %fd81;
	fma.rn.f64 	%fd83, %fd77, %fd79, %fd82;
	add.f64 	%fd4, %fd80, %fd83;
	sub.f64 	%fd84, %fd80, %fd4;
	add.f64 	%fd5, %fd83, %fd84;
	fma.rn.f64 	%fd85, %fd4, 0d3FF71547652B82FE, 0d4338000000000000;
	{
	.reg .b32 %temp; 
	mov.b64 	{%r13, %temp}, %fd85;
	}
	mov.f64 	%fd86, 0dC338000000000000;
	add.rn.f64 	%fd87, %fd85, %fd86;
	fma.rn.f64 	%fd88, %fd87, 0dBFE62E42FEFA39EF, %fd4;
	fma.rn.f64 	%fd89, %fd87, 0dBC7ABC9E3B39803F, %fd88;
	fma.rn.f64 	%fd90, %fd89, 0d3E5ADE1569CE2BDF, 0d3E928AF3FCA213EA;
	fma.rn.f64 	%fd91, %fd90, %fd89, 0d3EC71DEE62401315;
	fma.rn.f64 	%fd92, %fd91, %fd89, 0d3EFA01997C89EB71;
	fma.rn.f64 	%fd93, %fd92, %fd89, 0d3F2A01A014761F65;
	fma.rn.f64 	%fd94, %fd93, %fd89, 0d3F56C16C1852B7AF;
	fma.rn.f64 	%fd95, %fd94, %fd89, 0d3F81111111122322;
	fma.rn.f64 	%fd96, %fd95, %fd89, 0d3FA55555555502A1;
	fma.rn.f64 	%fd97, %fd96, %fd89, 0d3FC5555555555511;
	fma.rn.f64 	%fd98, %fd97, %fd89, 0d3FE000000000000B;
	fma.rn.f64 	%fd99, %fd98, %fd89, 0d3FF0000000000000;
	fma.rn.f64 	%fd100, %fd99, %fd89, 0d3FF0000000000000;
	{
	.reg .b32 %temp; 
	mov.b64 	{%r14, %temp}, %fd100;
	}
	{
	.reg .b32 %temp; 
	mov.b64 	{%temp, %r15}, %fd100;
	}
	shl.b32 	%r33, %r13, 20;
	add.s32 	%r34, %r33, %r15;
	mov.b64 	%fd108, {%r14, %r34};
	{
	.reg .b32 %temp; 
	mov.b64 	{%temp, %r35}, %fd4;
	}
	mov.b32 	%f2, %r35;
	abs.f32 	%f1, %f2;
	setp.lt.f32 	%p4, %f1, 0f4086232B;
	@%p4 bra 	$L__BB1_7;
	setp.lt.f64 	%p5, %fd4, 0d0000000000000000;
	add.f64 	%fd101, %fd4, 0d7FF0000000000000;
	selp.f64 	%fd108, 0d0000000000000000, %fd101, %p5;
	setp.geu.f32 	%p6, %f1, 0f40874800;
	@%p6 bra 	$L__BB1_7;
	shr.u32 	%r36, %r13, 31;
	add.s32 	%r37, %r13, %r36;
	shr.s32 	%r38, %r37, 1;
	shl.b32 	%r39, %r38, 20;
	add.s32 	%r40, %r15, %r39;
	mov.b64 	%fd102, {%r14, %r40};
	sub.s32 	%r41, %r13, %r38;
	shl.b32 	%r42, %r41, 20;
	add.s32 	%r43, %r42, 1072693248;
	mov.b32 	%r44, 0;
	mov.b64 	%fd103, {%r44, %r43};
	mul.f64 	%fd108, %fd103, %fd102;
$L__BB1_7:
	abs.f64 	%fd104, %fd108;
	setp.eq.f64 	%p7, %fd104, 0d7FF0000000000000;
	fma.rn.f64 	%fd105, %fd108, %fd5, %fd108;
	selp.f64 	%fd106, %fd108, %fd105, %p7;
	st.param.f64 	[func_retval0], %fd106;
	ret;

}


// ===== COMPILED SASS (sm_100) =====

	.target	sm_100

	.elftype	@"ET_EXEC"


//--------------------- .note.nv.tkinfo           --------------------------
	.section	.note.nv.tkinfo,"",@"SHT_NOTE"
	.sectionflags	@"SHF_NOTE_NV_TKINFO"
	.tkinfo
        /*0018*/ 	.word	0x00000002
        /*0030*/ 	.string	""
        /*0030*/ 	.string	"ptxas"
        /*0030*/ 	.string	"Cuda compilation tools, release 13.0, V13.0.88"
        /*0030*/ 	.string	"Build cuda_13.0.r13.0/compiler.36424714_0"
        /*0030*/ 	.string	"-arch sm_100 -m 64 "



//--------------------- .note.nv.cuinfo           --------------------------
	.section	.note.nv.cuinfo,"",@"SHT_NOTE"
	.sectionflags	@"SHF_NOTE_NV_CUINFO"
        /*0018*/ 	.short	0x0002
        /*001a*/ 	.short	0x0064
        /*001c*/ 	.short	0x0082
	.zero		2


//--------------------- .nv.info                  --------------------------
	.section	.nv.info,"",@"SHT_CUDA_INFO"
	.align	4


	//----- nvinfo : EIATTR_REGCOUNT
	.align		4
        /*0000*/ 	.byte	0x04, 0x2f
        /*0002*/ 	.short	(.L_1 - .L_0)
	.align		4
.L_0:
        /*0004*/ 	.word	index@(_Z9voronoi_dPiS_ii)
        /*0008*/ 	.word	0x00000026


	//----- nvinfo : EIATTR_FRAME_SIZE
	.align		4
.L_1:
        /*000c*/ 	.byte	0x04, 0x11
        /*000e*/ 	.short	(.L_3 - .L_2)
	.align		4
.L_2:
        /*0010*/ 	.word	index@($_Z9voronoi_dPiS_ii$__internal_accurate_pow)
        /*0014*/ 	.word	0x00000000


	//----- nvinfo : EIATTR_FRAME_SIZE
	.align		4
.L_3:
        /*0018*/ 	.byte	0x04, 0x11
        /*001a*/ 	.short	(.L_5 - .L_4)
	.align		4
.L_4:
        /*001c*/ 	.word	index@($__internal_0_$__cuda_sm20_dsqrt_rn_f64_mediumpath_v1)
        /*0020*/ 	.word	0x00000000


	//----- nvinfo : EIATTR_FRAME_SIZE
	.align		4
.L_5:
        /*0024*/ 	.byte	0x04, 0x11
        /*0026*/ 	.short	(.L_7 - .L_6)
	.align		4
.L_6:
        /*0028*/ 	.word	index@(_Z9voronoi_dPiS_ii)
        /*002c*/ 	.word	0x00000000


	//----- nvinfo : EIATTR_MIN_STACK_SIZE
	.align		4
.L_7:
        /*0030*/ 	.byte	0x04, 0x12
        /*0032*/ 	.short	(.L_9 - .L_8)
	.align		4
.L_8:
        /*0034*/ 	.word	index@(_Z9voronoi_dPiS_ii)
        /*0038*/ 	.word	0x00000000
.L_9:


//--------------------- .nv.compat                --------------------------
	.section	.nv.compat,"",@"SHT_CUDA_COMPAT_INFO"
	.align	4
        /*0000*/ 	.byte	0x02, 0x09, 0x00, 0x00, 0x02, 0x02, 0x01, 0x00, 0x02, 0x05, 0x05, 0x00, 0x03, 0x07, 0x01, 0x01
        /*0010*/ 	.byte	0x02, 0x03, 0x00, 0x00, 0x02, 0x06, 0x01, 0x00, 0x04, 0x0b, 0x08, 0x00, 0x01, 0x00, 0x00, 0x00
        /*0020*/ 	.byte	0x00, 0x00, 0x00, 0x00


//--------------------- .nv.info._Z9voronoi_dPiS_ii --------------------------
	.section	.nv.info._Z9voronoi_dPiS_ii,"",@"SHT_CUDA_INFO"
	.sectionflags	@""
	.align	4


	//----- nvinfo : EIATTR_CUDA_API_VERSION
	.align		4
        /*0000*/ 	.byte	0x04, 0x37
        /*0002*/ 	.short	(.L_11 - .L_10)
.L_10:
        /*0004*/ 	.word	0x00000082


	//----- nvinfo : EIATTR_KPARAM_INFO
	.align		4
.L_11:
        /*0008*/ 	.byte	0x04, 0x17
        /*000a*/ 	.short	(.L_13 - .L_12)
.L_12:
        /*000c*/ 	.word	0x00000000
        /*0010*/ 	.short	0x0003
        /*0012*/ 	.short	0x0014
        /*0014*/ 	.byte	0x00, 0xf0, 0x11, 0x00


	//----- nvinfo : EIATTR_KPARAM_INFO
	.align		4
.L_13:
        /*0018*/ 	.byte	0x04, 0x17
        /*001a*/ 	.short	(.L_15 - .L_14)
.L_14:
        /*001c*/ 	.word	0x00000000
        /*0020*/ 	.short	0x0002
        /*0022*/ 	.short	0x0010
        /*0024*/ 	.byte	0x00, 0xf0, 0x11, 0x00


	//----- nvinfo : EIATTR_KPARAM_INFO
	.align		4
.L_15:
        /*0028*/ 	.byte	0x04, 0x17
        /*002a*/ 	.short	(.L_17 - .L_16)
.L_16:
        /*002c*/ 	.word	0x00000000
        /*0030*/ 	.short	0x0001
        /*0032*/ 	.short	0x0008
        /*0034*/ 	.byte	0x00, 0xf5, 0x21, 0x00


	//----- nvinfo : EIATTR_KPARAM_INFO
	.align		4
.L_17:
        /*0038*/ 	.byte	0x04, 0x17
        /*003a*/ 	.short	(.L_19 - .L_18)
.L_18:
        /*003c*/ 	.word	0x00000000
        /*0040*/ 	.short	0x0000
        /*0042*/ 	.short	0x0000
        /*0044*/ 	.byte	0x00, 0xf5, 0x21, 0x00


	//----- nvinfo : EIATTR_SPARSE_MMA_MASK
	.align		4
.L_19:
        /*0048*/ 	.byte	0x03, 0x50
        /*004a*/ 	.short	0x0000


	//----- nvinfo : EIATTR_MAXREG_COUNT
	.align		4
        /*004c*/ 	.byte	0x03, 0x1b
        /*004e*/ 	.short	0x00ff


	//----- nvinfo : EIATTR_MERCURY_ISA_VERSION
	.align		4
        /*0050*/ 	.byte	0x03, 0x5f
        /*0052*/ 	.short	0x0101


	//----- nvinfo : EIATTR_VRC_CTA_INIT_COUNT
	.align		4
        /*0054*/ 	.byte	0x02, 0x4a
	.zero		1
	.zero		1


	//----- nvinfo : EIATTR_EXIT_INSTR_OFFSETS
	.align		4
        /*0058*/ 	.byte	0x04, 0x1c
        /*005a*/ 	.short	(.L_21 - .L_20)


	//   ....[0]....
.L_20:
        /*005c*/ 	.word	0x00001ec0


	//----- nvinfo : EIATTR_CRS_STACK_SIZE
	.align		4
.L_21:
        /*0060*/ 	.byte	0x04, 0x1e
        /*0062*/ 	.short	(.L_23 - .L_22)
.L_22:
        /*0064*/ 	.word	0x00000000


	//----- nvinfo : EIATTR_CBANK_PARAM_SIZE
	.align		4
.L_23:
        /*0068*/ 	.byte	0x03, 0x19
        /*006a*/ 	.short	0x0018


	//----- nvinfo : EIATTR_PARAM_CBANK
	.align		4
        /*006c*/ 	.byte	0x04, 0x0a
        /*006e*/ 	.short	(.L_25 - .L_24)
	.align		4
.L_24:
        /*0070*/ 	.word	index@(.nv.constant0._Z9voronoi_dPiS_ii)
        /*0074*/ 	.short	0x0380
        /*0076*/ 	.short	0x0018


	//----- nvinfo : EIATTR_SW_WAR
	.align		4
.L_25:
        /*0078*/ 	.byte	0x04, 0x36
        /*007a*/ 	.short	(.L_27 - .L_26)
.L_26:
        /*007c*/ 	.word	0x00000008
.L_27:


//--------------------- .nv.callgraph             --------------------------
	.section	.nv.callgraph,"",@"SHT_CUDA_CALLGRAPH"
	.align	4
	.sectionentsize	8
	.align		4
        /*0000*/ 	.word	0x00000000
	.align		4
        /*0004*/ 	.word	0xffffffff
	.align		4
        /*0008*/ 	.word	0x00000000
	.align		4
        /*000c*/ 	.word	0xfffffffe
	.align		4
        /*0010*/ 	.word	0x00000000
	.align		4
        /*0014*/ 	.word	0xfffffffd
	.align		4
        /*0018*/ 	.word	0x00000000
	.align		4
        /*001c*/ 	.word	0xfffffffc


//--------------------- .text._Z9voronoi_dPiS_ii  --------------------------
	.section	.text._Z9voronoi_dPiS_ii,"ax",@progbits
	.align	128
        .global         _Z9voronoi_dPiS_ii
        .type           _Z9voronoi_dPiS_ii,@function
        .size           _Z9voronoi_dPiS_ii,(.L_x_39 - _Z9voronoi_dPiS_ii)
        .other          _Z9voronoi_dPiS_ii,@"STO_CUDA_ENTRY STV_DEFAULT"
_Z9voronoi_dPiS_ii:
.text._Z9voronoi_dPiS_ii:
[----:B------:R-:W-:Y:S01]  /*0000*/  LDC R1, c[0x0][0x37c] ;  /* 0x0000df00ff017b82 */ /* 0x000fe20000000800 */
[----:B------:R-:W0:Y:S01]  /*0010*/  S2R R0, SR_TID.X ;  /* 0x0000000000007919 */ /* 0x000e220000002100 */
[----:B------:R-:W1:Y:S06]  /*0020*/  LDCU UR4, c[0x0][0x394] ;  /* 0x00007280ff0477ac */ /* 0x000e6c0008000800 */
[----:B------:R-:W0:Y:S01]  /*0030*/  S2UR UR5, SR_CTAID.X ;  /* 0x00000000000579c3 */ /* 0x000e220000002500 */
[----:B------:R-:W-:Y:S01]  /*0040*/  IMAD.MOV.U32 R6, RZ, RZ, -0x1 ;  /* 0xffffffffff067424 */ /* 0x000fe200078e00ff */
[----:B------:R-:W2:Y:S06]  /*0050*/  LDCU.64 UR6, c[0x0][0x358] ;  /* 0x00006b00ff0677ac */ /* 0x000eac0008000a00 */
[----:B------:R-:W0:Y:S01]  /*0060*/  LDC R7, c[0x0][0x360] ;  /* 0x0000d800ff077b82 */ /* 0x000e220000000800 */
[----:B-1----:R-:W-:Y:S01]  /*0070*/  UISETP.GE.AND UP0, UPT, UR4, 0x1, UPT ;  /* 0x000000010400788c */ /* 0x002fe2000bf06270 */
[----:B0-----:R-:W-:-:S08]  /*0080*/  IMAD R7, R7, UR5, R0 ;  /* 0x0000000507077c24 */ /* 0x001fd0000f8e0200 */
[----:B--2---:R-:W-:Y:S05]  /*0090*/  BRA.U !UP0, `(.L_x_0) ;  /* 0x0000001d087c7547 */ /* 0x004fea000b800000 */
[----:B------:R-:W0:Y:S01]  /*00a0*/  LDC R4, c[0x0][0x390] ;  /* 0x0000e400ff047b82 */ /* 0x000e220000000800 */
[----:B------:R-:W-:Y:S01]  /*00b0*/  UISETP.GE.U32.AND UP0, UPT, UR4, 0x4, UPT ;  /* 0x000000040400788c */ /* 0x000fe2000bf06070 */
[----:B------:R-:W-:Y:S01]  /*00c0*/  IMAD.MOV.U32 R32, RZ, RZ, -0x1 ;  /* 0xffffffffff207424 */ /* 0x000fe200078e00ff */
[----:B------:R-:W-:Y:S01]  /*00d0*/  ULOP3.LUT UR5, UR4, 0x3, URZ, 0xc0, !UPT ;  /* 0x0000000304057892 */ /* 0x000fe2000f8ec0ff */
[----:B------:R-:W-:Y:S01]  /*00e0*/  IMAD.MOV.U32 R33, RZ, RZ, 0x7fefffff ;  /* 0x7fefffffff217424 */ /* 0x000fe200078e00ff */
[----:B0-----:R-:W-:-:S04]  /*00f0*/  IABS R9, R4 ;  /* 0x0000000400097213 */ /* 0x001fc80000000000 */
[----:B------:R-:W0:Y:S08]  /*0100*/  I2F.RP R0, R9 ;  /* 0x0000000900007306 */ /* 0x000e300000209400 */
[----:B0-----:R-:W0:Y:S02]  /*0110*/  MUFU.RCP R0, R0 ;  /* 0x0000000000007308 */ /* 0x001e240000001000 */
[----:B0-----:R-:W-:-:S06]  /*0120*/  VIADD R2, R0, 0xffffffe ;  /* 0x0ffffffe00027836 */ /* 0x001fcc0000000000 */
[----:B------:R0:W1:Y:S02]  /*0130*/  F2I.FTZ.U32.TRUNC.NTZ R3, R2 ;  /* 0x0000000200037305 */ /* 0x000064000021f000 */
[----:B0-----:R-:W-:Y:S02]  /*0140*/  IMAD.MOV.U32 R2, RZ, RZ, RZ ;  /* 0x000000ffff027224 */ /* 0x001fe400078e00ff */
[----:B-1----:R-:W-:-:S04]  /*0150*/  IMAD.MOV R6, RZ, RZ, -R3 ;  /* 0x000000ffff067224 */ /* 0x002fc800078e0a03 */
[----:B------:R-:W-:Y:S01]  /*0160*/  IMAD R5, R6, R9, RZ ;  /* 0x0000000906057224 */ /* 0x000fe200078e02ff */
[----:B------:R-:W-:-:S03]  /*0170*/  IABS R6, R7 ;  /* 0x0000000700067213 */ /* 0x000fc60000000000 */
[----:B------:R-:W-:-:S06]  /*0180*/  IMAD.HI.U32 R3, R3, R5, R2 ;  /* 0x0000000503037227 */ /* 0x000fcc00078e0002 */
[----:B------:R-:W-:-:S04]  /*0190*/  IMAD.HI.U32 R5, R3, R6, RZ ;  /* 0x0000000603057227 */ /* 0x000fc800078e00ff */
[----:B------:R-:W-:Y:S02]  /*01a0*/  IMAD.MOV R0, RZ, RZ, -R5 ;  /* 0x000000ffff007224 */ /* 0x000fe400078e0a05 */
[----:B------:R-:W-:Y:S02]  /*01b0*/  IMAD.MOV.U32 R3, RZ, RZ, RZ ;  /* 0x000000ffff037224 */ /* 0x000fe400078e00ff */
[----:B------:R-:W-:Y:S02]  /*01c0*/  IMAD R0, R9, R0, R6 ;  /* 0x0000000009007224 */ /* 0x000fe400078e0206 */
[----:B------:R-:W-:-:S03]  /*01d0*/  IMAD.MOV.U32 R6, RZ, RZ, -0x1 ;  /* 0xffffffffff067424 */ /* 0x000fc600078e00ff */
[----:B------:R-:W-:-:S13]  /*01e0*/  ISETP.GT.U32.AND P2, PT, R9, R0, PT ;  /* 0x000000000900720c */ /* 0x000fda0003f44070 */
[----:B------:R-:W-:Y:S02]  /*01f0*/  @!P2 IMAD.IADD R0, R0, 0x1, -R9 ;  /* 0x000000010000a824 */ /* 0x000fe400078e0a09 */
[----:B------:R-:W-:Y:S01]  /*0200*/  @!P2 VIADD R5, R5, 0x1 ;  /* 0x000000010505a836 */ /* 0x000fe20000000000 */
[----:B------:R-:W-:Y:S02]  /*0210*/  ISETP.NE.AND P2, PT, R4, RZ, PT ;  /* 0x000000ff0400720c */ /* 0x000fe40003f45270 */
[----:B------:R-:W-:Y:S02]  /*0220*/  ISETP.GE.U32.AND P0, PT, R0, R9, PT ;  /* 0x000000090000720c */ /* 0x000fe40003f06070 */
[----:B------:R-:W-:-:S04]  /*0230*/  LOP3.LUT R0, R7, R4, RZ, 0x3c, !PT ;  /* 0x0000000407007212 */ /* 0x000fc800078e3cff */
[----:B------:R-:W-:-:S07]  /*0240*/  ISETP.GE.AND P1, PT, R0, RZ, PT ;  /* 0x000000ff0000720c */ /* 0x000fce0003f26270 */
[----:B------:R-:W-:-:S06]  /*0250*/  @P0 VIADD R5, R5, 0x1 ;  /* 0x0000000105050836 */ /* 0x000fcc0000000000 */
[----:B------:R-:W-:Y:S01]  /*0260*/  @!P1 IMAD.MOV R5, RZ, RZ, -R5 ;  /* 0x000000ffff059224 */ /* 0x000fe200078e0a05 */
[----:B------:R-:W-:-:S05]  /*0270*/  @!P2 LOP3.LUT R5, RZ, R4, RZ, 0x33, !PT ;  /* 0x00000004ff05a212 */ /* 0x000fca00078e33ff */
[----:B------:R-:W-:-:S04]  /*0280*/  IMAD.MOV R0, RZ, RZ, -R5 ;  /* 0x000000ffff007224 */ /* 0x000fc800078e0a05 */
[----:B------:R-:W-:Y:S01]  /*0290*/  IMAD R4, R4, R0, R7 ;  /* 0x0000000004047224 */ /* 0x000fe200078e0207 */
[----:B------:R-:W-:Y:S06]  /*02a0*/  BRA.U !UP0, `(.L_x_1) ;  /* 0x0000000d08e07547 */ /* 0x000fec000b800000 */
[----:B------:R-:W0:Y:S01]  /*02b0*/  LDC R11, c[0x0][0x38c] ;  /* 0x0000e300ff0b7b82 */ /* 0x000e220000000800 */
[----:B------:R-:W1:Y:S01]  /*02c0*/  LDCU UR8, c[0x0][0x388] ;  /* 0x00007100ff0877ac */ /* 0x000e620008000800 */
[----:B------:R-:W-:Y:S02]  /*02d0*/  IMAD.MOV.U32 R6, RZ, RZ, -0x1 ;  /* 0xffffffffff067424 */ /* 0x000fe400078e00ff */
[----:B------:R-:W-:Y:S01]  /*02e0*/  IMAD.MOV.U32 R0, RZ, RZ, RZ ;  /* 0x000000ffff007224 */ /* 0x000fe200078e00ff */
[----:B------:R-:W-:Y:S01]  /*02f0*/  ULOP3.LUT UR4, UR4, 0x7ffffffc, URZ, 0xc0, !UPT ;  /* 0x7ffffffc04047892 */ /* 0x000fe2000f8ec0ff */
[----:B------:R-:W-:Y:S02]  /*0300*/  IMAD.MOV.U32 R32, RZ, RZ, -0x1 ;  /* 0xffffffffff207424 */ /* 0x000fe400078e00ff */
[----:B------:R-:W2:Y:S01]  /*0310*/  LDC R2, c[0x0][0x394] ;  /* 0x0000e500ff027b82 */ /* 0x000ea20000000800 */
[----:B------:R-:W-:Y:S02]  /*0320*/  IMAD.MOV.U32 R33, RZ, RZ, 0x7fefffff ;  /* 0x7fefffffff217424 */ /* 0x000fe400078e00ff */
[----:B------:R-:W-:-:S02]  /*0330*/  IMAD.U32 R3, RZ, RZ, UR4 ;  /* 0x00000004ff037e24 */ /* 0x000fc4000f8e00ff */
[----:B-1----:R-:W-:-:S07]  /*0340*/  IMAD.U32 R10, RZ, RZ, UR8 ;  /* 0x00000008ff0a7e24 */ /* 0x002fce000f8e00ff */
.L_x_18:
[----:B0-2---:R-:W-:-:S05]  /*0350*/  IMAD.WIDE.U32 R30, R2, 0x4, R10 ;  /* 0x00000004021e7825 */ /* 0x005fca00078e000a */
[----:B------:R-:W2:Y:S01]  /*0360*/  LDG.E R9, desc[UR6][R30.64] ;  /* 0x000000061e097981 */ /* 0x000ea2000c1e1900 */
[----:B------:R-:W-:Y:S01]  /*0370*/  BSSY.RECONVERGENT B0, `(.L_x_2) ;  /* 0x0000007000007945 */ /* 0x000fe20003800200 */
[----:B--2---:R-:W-:-:S04]  /*0380*/  IMAD.IADD R28, R4, 0x1, -R9 ;  /* 0x00000001041c7824 */ /* 0x004fc800078e0a09 */
[----:B------:R-:W0:Y:S02]  /*0390*/  I2F.F64 R8, R28 ;  /* 0x0000001c00087312 */ /* 0x000e240000201c00 */
[----:B0-----:R-:W-:-:S10]  /*03a0*/  DADD R8, -RZ, |R8| ;  /* 0x00000000ff087229 */ /* 0x001fd40000000508 */
[----:B------:R-:W-:Y:S01]  /*03b0*/  IMAD.MOV.U32 R12, RZ, RZ, R8 ;  /* 0x000000ffff0c7224 */ /* 0x000fe200078e0008 */
[----:B------:R-:W-:-:S07]  /*03c0*/  MOV R8, 0x3e0 ;  /* 0x000003e000087802 */ /* 0x000fce0000000f00 */
[----:B------:R-:W-:Y:S05]  /*03d0*/  CALL.REL.NOINC `($_Z9voronoi_dPiS_ii$__internal_accurate_pow) ;  /* 0x0000001c00607944 */ /* 0x000fea0003c00000 */
[----:B------:R-:W-:Y:S05]  /*03e0*/  BSYNC.RECONVERGENT B0 ;  /* 0x0000000000007941 */ /* 0x000fea0003800200 */
.L_x_2:
[----:B------:R-:W2:Y:S01]  /*03f0*/  LDG.E R8, desc[UR6][R10.64] ;  /* 0x000000060a087981 */ /* 0x000ea2000c1e1900 */
[C---:B------:R-:W-:Y:S01]  /*0400*/  ISETP.NE.AND P0, PT, R28.reuse, RZ, PT ;  /* 0x000000ff1c00720c */ /* 0x040fe20003f05270 */
[----:B------:R-:W-:Y:S01]  /*0410*/  BSSY.RECONVERGENT B0, `(.L_x_3) ;  /* 0x000000d000007945 */ /* 0x000fe20003800200 */
[----:B------:R-:W-:Y:S02]  /*0420*/  ISETP.NE.AND P1, PT, R28, 0x1, PT ;  /* 0x000000011c00780c */ /* 0x000fe40003f25270 */
[----:B------:R-:W-:-:S04]  /*0430*/  FSEL R34, R12, RZ, P0 ;  /* 0x000000ff0c227208 */ /* 0x000fc80000000000 */
[----:B------:R-:W-:Y:S01]  /*0440*/  FSEL R34, R34, RZ, P1 ;  /* 0x000000ff22227208 */ /* 0x000fe20000800000 */
[----:B--2---:R-:W-:Y:S01]  /*0450*/  IMAD.IADD R29, R5, 0x1, -R8 ;  /* 0x00000001051d7824 */ /* 0x004fe200078e0a08 */
[----:B------:R-:W-:-:S03]  /*0460*/  FSEL R8, R9, RZ, P0 ;  /* 0x000000ff09087208 */ /* 0x000fc60000000000 */
[----:B------:R-:W0:Y:S01]  /*0470*/  I2F.F64 R14, R29 ;  /* 0x0000001d000e7312 */ /* 0x000e220000201c00 */
[----:B------:R-:W-:Y:S02]  /*0480*/  FSEL R35, R8, 1.875, P1 ;  /* 0x3ff0000008237808 */ /* 0x000fe40000800000 */
[----:B------:R-:W-:Y:S01]  /*0490*/  MOV R8, 0x4e0 ;  /* 0x000004e000087802 */ /* 0x000fe20000000f00 */
[----:B0-----:R-:W-:-:S10]  /*04a0*/  DADD R14, -RZ, |R14| ;  /* 0x00000000ff0e7229 */ /* 0x001fd4000000050e */
[----:B------:R-:W-:Y:S02]  /*04b0*/  IMAD.MOV.U32 R12, RZ, RZ, R14 ;  /* 0x000000ffff0c7224 */ /* 0x000fe400078e000e */
[----:B------:R-:W-:-:S07]  /*04c0*/  IMAD.MOV.U32 R9, RZ, RZ, R15 ;  /* 0x000000ffff097224 */ /* 0x000fce00078e000f */
[----:B------:R-:W-:Y:S05]  /*04d0*/  CALL.REL.NOINC `($_Z9voronoi_dPiS_ii$__internal_accurate_pow) ;  /* 0x0000001c00207944 */ /* 0x000fea0003c00000 */
[----:B------:R-:W-:Y:S05]  /*04e0*/  BSYNC.RECONVERGENT B0 ;  /* 0x0000000000007941 */ /* 0x000fea0003800200 */
.L_x_3:
[C---:B------:R-:W-:Y:S01]  /*04f0*/  ISETP.NE.AND P0, PT, R29.reuse, RZ, PT ;  /* 0x000000ff1d00720c */ /* 0x040fe20003f05270 */
[----:B------:R-:W-:Y:S01]  /*0500*/  IMAD.MOV.U32 R13, RZ, RZ, 0x3fd80000 ;  /* 0x3fd80000ff0d7424 */ /* 0x000fe200078e00ff */
[----:B------:R-:W-:Y:S01]  /*0510*/  ISETP.NE.AND P1, PT, R29, 0x1, PT ;  /* 0x000000011d00780c */ /* 0x000fe20003f25270 */
[----:B------:R-:W-:Y:S01]  /*0520*/  BSSY.RECONVERGENT B0, `(.L_x_4) ;  /* 0x0000019000007945 */ /* 0x000fe20003800200 */
[----:B------:R-:W-:Y:S02]  /*0530*/  FSEL R12, R12, RZ, P0 ;  /* 0x000000ff0c0c7208 */ /* 0x000fe40000000000 */
[----:B------:R-:W-:Y:S02]  /*0540*/  FSEL R9, R9, RZ, P0 ;  /* 0x000000ff09097208 */ /* 0x000fe40000000000 */
[----:B------:R-:W-:Y:S01]  /*0550*/  FSEL R20, R12, RZ, P1 ;  /* 0x000000ff0c147208 */ /* 0x000fe20000800000 */
[----:B------:R-:W-:Y:S01]  /*0560*/  IMAD.MOV.U32 R12, RZ, RZ, 0x0 ;  /* 0x00000000ff0c7424 */ /* 0x000fe200078e00ff */
[----:B------:R-:W-:-:S06]  /*0570*/  FSEL R21, R9, 1.875, P1 ;  /* 0x3ff0000009157808 */ /* 0x000fcc0000800000 */
[----:B------:R-:W-:-:S06]  /*0580*/  DADD R20, R34, R20 ;  /* 0x0000000022147229 */ /* 0x000fcc0000000014 */
[----:B------:R-:W0:Y:S04]  /*0590*/  MUFU.RSQ64H R19, R21 ;  /* 0x0000001500137308 */ /* 0x000e280000001c00 */
[----:B------:R-:W-:-:S05]  /*05a0*/  VIADD R18, R21, 0xfcb00000 ;  /* 0xfcb0000015127836 */ /* 0x000fca0000000000 */
[----:B------:R-:W-:Y:S01]  /*05b0*/  ISETP.GE.U32.AND P0, PT, R18, 0x7ca00000, PT ;  /* 0x7ca000001200780c */ /* 0x000fe20003f06070 */
[----:B0-----:R-:W-:-:S08]  /*05c0*/  DMUL R8, R18, R18 ;  /* 0x0000001212087228 */ /* 0x001fd00000000000 */
[----:B------:R-:W-:-:S08]  /*05d0*/  DFMA R8, R20, -R8, 1 ;  /* 0x3ff000001408742b */ /* 0x000fd00000000808 */
[----:B------:R-:W-:Y:S02]  /*05e0*/  DFMA R12, R8, R12, 0.5 ;  /* 0x3fe00000080c742b */ /* 0x000fe4000000000c */
[----:B------:R-:W-:-:S08]  /*05f0*/  DMUL R8, R18, R8 ;  /* 0x0000000812087228 */ /* 0x000fd00000000000 */
[----:B------:R-:W-:-:S08]  /*0600*/  DFMA R22, R12, R8, R18 ;  /* 0x000000080c16722b */ /* 0x000fd00000000012 */
[----:B------:R-:W-:Y:S02]  /*0610*/  DMUL R16, R20, R22 ;  /* 0x0000001614107228 */ /* 0x000fe40000000000 */
[----:B------:R-:W-:Y:S02]  /*0620*/  VIADD R13, R23, 0xfff00000 ;  /* 0xfff00000170d7836 */ /* 0x000fe40000000000 */
[----:B------:R-:W-:-:S04]  /*0630*/  IMAD.MOV.U32 R12, RZ, RZ, R22 ;  /* 0x000000ffff0c7224 */ /* 0x000fc800078e0016 */
[----:B------:R-:W-:-:S08]  /*0640*/  DFMA R14, R16, -R16, R20 ;  /* 0x80000010100e722b */ /* 0x000fd00000000014 */
[----:B------:R-:W-:Y:S01]  /*0650*/  DFMA R8, R14, R12, R16 ;  /* 0x0000000c0e08722b */ /* 0x000fe20000000010 */
[----:B------:R-:W-:Y:S10]  /*0660*/  @!P0 BRA `(.L_x_5) ;  /* 0x0000000000108947 */ /* 0x000ff40003800000 */
[----:B------:R-:W-:Y:S01]  /*0670*/  IMAD.MOV.U32 R8, RZ, RZ, R22 ;  /* 0x000000ffff087224 */ /* 0x000fe200078e0016 */
[----:B------:R-:W-:Y:S01]  /*0680*/  MOV R12, 0x6b0 ;  /* 0x000006b0000c7802 */ /* 0x000fe20000000f00 */
[----:B------:R-:W-:-:S07]  /*0690*/  IMAD.MOV.U32 R9, RZ, RZ, R21 ;  /* 0x000000ffff097224 */ /* 0x000fce00078e0015 */
[----:B------:R-:W-:Y:S05]  /*06a0*/  CALL.REL.NOINC `($__internal_0_$__cuda_sm20_dsqrt_rn_f64_mediumpath_v1) ;  /* 0x0000001800087944 */ /* 0x000fea0003c00000 */
.L_x_5:
[----:B------:R-:W-:Y:S05]  /*06b0*/  BSYNC.RECONVERGENT B0 ;  /* 0x0000000000007941 */ /* 0x000fea0003800200 */
.L_x_4:
[----:B------:R-:W2:Y:S01]  /*06c0*/  LDG.E R13, desc[UR6][R30.64+0x4] ;  /* 0x000004061e0d7981 */ /* 0x000ea2000c1e1900 */
[----:B------:R-:W-:Y:S01]  /*06d0*/  DSETP.GEU.AND P0, PT, R8, R32, PT ;  /* 0x000000200800722a */ /* 0x000fe20003f0e000 */
[----:B------:R-:W-:Y:S05]  /*06e0*/  BSSY.RECONVERGENT B0, `(.L_x_6) ;  /* 0x000000a000007945 */ /* 0x000fea0003800200 */
[----:B------:R-:W-:Y:S02]  /*06f0*/  FSEL R32, R8, R32, !P0 ;  /* 0x0000002008207208 */ /* 0x000fe40004000000 */
[----:B------:R-:W-:Y:S02]  /*0700*/  FSEL R33, R9, R33, !P0 ;  /* 0x0000002109217208 */ /* 0x000fe40004000000 */
[----:B------:R-:W-:-:S02]  /*0710*/  SEL R6, R0, R6, !P0 ;  /* 0x0000000600067207 */ /* 0x000fc40004000000 */
[----:B------:R-:W-:Y:S01]  /*0720*/  MOV R8, 0x780 ;  /* 0x0000078000087802 */ /* 0x000fe20000000f00 */
[----:B--2---:R-:W-:-:S04]  /*0730*/  IMAD.IADD R28, R4, 0x1, -R13 ;  /* 0x00000001041c7824 */ /* 0x004fc800078e0a0d */
[----:B------:R-:W0:Y:S02]  /*0740*/  I2F.F64 R12, R28 ;  /* 0x0000001c000c7312 */ /* 0x000e240000201c00 */
[----:B0-----:R-:W-:-:S10]  /*0750*/  DADD R12, -RZ, |R12| ;  /* 0x00000000ff0c7229 */ /* 0x001fd4000000050c */
[----:B------:R-:W-:-:S07]  /*0760*/  IMAD.MOV.U32 R9, RZ, RZ, R13 ;  /* 0x000000ffff097224 */ /* 0x000fce00078e000d */
[----:B------:R-:W-:Y:S05]  /*0770*/  CALL.REL.NOINC `($_Z9voronoi_dPiS_ii$__internal_accurate_pow) ;  /* 0x0000001800787944 */ /* 0x000fea0003c00000 */
[----:B------:R-:W-:Y:S05]  /*0780*/  BSYNC.RECONVERGENT B0 ;  /* 0x0000000000007941 */ /* 0x000fea0003800200 */
.L_x_6:
        /* <DEDUP_REMOVED lines=16> */
.L_x_7:
[C---:B------:R-:W-:Y:S01]  /*0890*/  ISETP.NE.AND P0, PT, R29.reuse, RZ, PT ;  /* 0x000000ff1d00720c */ /* 0x040fe20003f05270 */
[----:B------:R-:W-:Y:S01]  /*08a0*/  IMAD.MOV.U32 R13, RZ, RZ, 0x3fd80000 ;  /* 0x3fd80000ff0d7424 */ /* 0x000fe200078e00ff */
[----:B------:R-:W-:Y:S01]  /*08b0*/  ISETP.NE.AND P1, PT, R29, 0x1, PT ;  /* 0x000000011d00780c */ /* 0x000fe20003f25270 */
[----:B------:R-:W-:Y:S01]  /*08c0*/  BSSY.RECONVERGENT B0, `(.L_x_8) ;  /* 0x0000019000007945 */ /* 0x000fe20003800200 */
[----:B------:R-:W-:Y:S02]  /*08d0*/  FSEL R12, R12, RZ, P0 ;  /* 0x000000ff0c0c7208 */ /* 0x000fe40000000000 */
[----:B------:R-:W-:Y:S02]  /*08e0*/  FSEL R9, R9, RZ, P0 ;  /* 0x000000ff09097208 */ /* 0x000fe40000000000 */
[----:B------:R-:W-:Y:S02]  /*08f0*/  FSEL R20, R12, RZ, P1 ;  /* 0x000000ff0c147208 */ /* 0x000fe40000800000 */
[----:B------:R-:W-:-:S02]  /*0900*/  FSEL R21, R9, 1.875, P1 ;  /* 0x3ff0000009157808 */ /* 0x000fc40000800000 */
[----:B------:R-:W-:-:S04]  /*0910*/  MOV R12, 0x0 ;  /* 0x00000000000c7802 */ /* 0x000fc80000000f00 */
        /* <DEDUP_REMOVED lines=19> */
.L_x_9:
[----:B------:R-:W-:Y:S05]  /*0a50*/  BSYNC.RECONVERGENT B0 ;  /* 0x0000000000007941 */ /* 0x000fea0003800200 */
.L_x_8:
[----:B------:R-:W2:Y:S01]  /*0a60*/  LDG.E R13, desc[UR6][R30.64+0x8] ;  /* 0x000008061e0d7981 */ /* 0x000ea2000c1e1900 */
[----:B------:R-:W-:Y:S01]  /*0a70*/  DSETP.GEU.AND P0, PT, R8, R32, PT ;  /* 0x000000200800722a */ /* 0x000fe20003f0e000 */
[----:B------:R-:W-:Y:S05]  /*0a80*/  BSSY.RECONVERGENT B0, `(.L_x_10) ;  /* 0x000000a000007945 */ /* 0x000fea0003800200 */
[----:B------:R-:W-:Y:S02]  /*0a90*/  FSEL R32, R8, R32, !P0 ;  /* 0x0000002008207208 */ /* 0x000fe40004000000 */
[----:B------:R-:W-:Y:S02]  /*0aa0*/  FSEL R33, R9, R33, !P0 ;  /* 0x0000002109217208 */ /* 0x000fe40004000000 */
[----:B------:R-:W-:-:S04]  /*0ab0*/  MOV R8, 0xb20 ;  /* 0x00000b2000087802 */ /* 0x000fc80000000f00 */
[----:B------:R-:W-:Y:S02]  /*0ac0*/  @!P0 VIADD R6, R0, 0x1 ;  /* 0x0000000100068836 */ /* 0x000fe40000000000 */
[----:B--2---:R-:W-:-:S04]  /*0ad0*/  IMAD.IADD R28, R4, 0x1, -R13 ;  /* 0x00000001041c7824 */ /* 0x004fc800078e0a0d */
[----:B------:R-:W0:Y:S02]  /*0ae0*/  I2F.F64 R12, R28 ;  /* 0x0000001c000c7312 */ /* 0x000e240000201c00 */
[----:B0-----:R-:W-:-:S10]  /*0af0*/  DADD R12, -RZ, |R12| ;  /* 0x00000000ff0c7229 */ /* 0x001fd4000000050c */
[----:B------:R-:W-:-:S07]  /*0b00*/  IMAD.MOV.U32 R9, RZ, RZ, R13 ;  /* 0x000000ffff097224 */ /* 0x000fce00078e000d */
[----:B------:R-:W-:Y:S05]  /*0b10*/  CALL.REL.NOINC `($_Z9voronoi_dPiS_ii$__internal_accurate_pow) ;  /* 0x0000001400907944 */ /* 0x000fea0003c00000 */
[----:B------:R-:W-:Y:S05]  /*0b20*/  BSYNC.RECONVERGENT B0 ;  /* 0x0000000000007941 */ /* 0x000fea0003800200 */
.L_x_10:
        /* <DEDUP_REMOVED lines=16> */
.L_x_11:
        /* <DEDUP_REMOVED lines=28> */
.L_x_13:
[----:B------:R-:W-:Y:S05]  /*0df0*/  BSYNC.RECONVERGENT B0 ;  /* 0x0000000000007941 */ /* 0x000fea0003800200 */
.L_x_12:
        /* <DEDUP_REMOVED lines=13> */
.L_x_14:
        /* <DEDUP_REMOVED lines=16> */
.L_x_15:
        /* <DEDUP_REMOVED lines=19> */
[----:B------:R-:W-:Y:S01]  /*1100*/  VIADD R13, R23, 0xfff00000 ;  /* 0xfff00000170d7836 */ /* 0x000fe20000000000 */
[----:B------:R-:W-:-:S05]  /*1110*/  MOV R12, R22 ;  /* 0x00000016000c7202 */ /* 0x000fca0000000f00 */
[----:B------:R-:W-:-:S08]  /*1120*/  DFMA R14, R16, -R16, R20 ;  /* 0x80000010100e722b */ /* 0x000fd00000000014 */
[----:B------:R-:W-:Y:S01]  /*1130*/  DFMA R8, R14, R12, R16 ;  /* 0x0000000c0e08722b */ /* 0x000fe20000000010 */
[----:B------:R-:W-:Y:S10]  /*1140*/  @!P0 BRA `(.L_x_17) ;  /* 0x0000000000108947 */ /* 0x000ff40003800000 */
[----:B------:R-:W-:Y:S01]  /*1150*/  IMAD.MOV.U32 R8, RZ, RZ, R22 ;  /* 0x000000ffff087224 */ /* 0x000fe200078e0016 */
[----:B------:R-:W-:Y:S01]  /*1160*/  MOV R12, 0x1190 ;  /* 0x00001190000c7802 */ /* 0x000fe20000000f00 */
[----:B------:R-:W-:-:S07]  /*1170*/  IMAD.MOV.U32 R9, RZ, RZ, R21 ;  /* 0x000000ffff097224 */ /* 0x000fce00078e0015 */
[----:B------:R-:W-:Y:S05]  /*1180*/  CALL.REL.NOINC `($__internal_0_$__cuda_sm20_dsqrt_rn_f64_mediumpath_v1) ;  /* 0x0000000c00507944 */ /* 0x000fea0003c00000 */
.L_x_17:
[----:B------:R-:W-:Y:S05]  /*1190*/  BSYNC.RECONVERGENT B0 ;  /* 0x0000000000007941 */ /* 0x000fea0003800200 */
.L_x_16:
[----:B------:R-:W-:Y:S01]  /*11a0*/  DSETP.GEU.AND P0, PT, R8, R32, PT ;  /* 0x000000200800722a */ /* 0x000fe20003f0e000 */
[----:B------:R-:W-:-:S05]  /*11b0*/  IADD3 R10, P2, PT, R10, 0x10, RZ ;  /* 0x000000100a0a7810 */ /* 0x000fca0007f5e0ff */
[----:B------:R-:W-:Y:S01]  /*11c0*/  FSEL R32, R8, R32, !P0 ;  /* 0x0000002008207208 */ /* 0x000fe20004000000 */
[----:B------:R-:W-:Y:S01]  /*11d0*/  IMAD.X R11, RZ, RZ, R11, P2 ;  /* 0x000000ffff0b7224 */ /* 0x000fe200010e060b */
[----:B------:R-:W-:-:S06]  /*11e0*/  FSEL R33, R9, R33, !P0 ;  /* 0x0000002109217208 */ /* 0x000fcc0004000000 */
[C---:B------:R-:W-:Y:S02]  /*11f0*/  @!P0 VIADD R6, R0.reuse, 0x3 ;  /* 0x0000000300068836 */ /* 0x040fe40000000000 */
[----:B------:R-:W-:-:S05]  /*1200*/  VIADD R0, R0, 0x4 ;  /* 0x0000000400007836 */ /* 0x000fca0000000000 */
[----:B------:R-:W-:-:S13]  /*1210*/  ISETP.NE.AND P1, PT, R0, R3, PT ;  /* 0x000000030000720c */ /* 0x000fda0003f25270 */
[----:B------:R-:W-:Y:S05]  /*1220*/  @P1 BRA `(.L_x_18) ;  /* 0xfffffff000481947 */ /* 0x000fea000383ffff */
.L_x_1:
[----:B------:R-:W-:-:S09]  /*1230*/  UISETP.NE.AND UP0, UPT, UR5, URZ, UPT ;  /* 0x000000ff0500728c */ /* 0x000fd2000bf05270 */
[----:B------:R-:W-:Y:S05]  /*1240*/  BRA.U !UP0, `(.L_x_0) ;  /* 0x0000000d08107547 */ /* 0x000fea000b800000 */
[----:B------:R-:W-:-:S09]  /*1250*/  UISETP.NE.AND UP0, UPT, UR5, 0x1, UPT ;  /* 0x000000010500788c */ /* 0x000fd2000bf05270 */
[----:B------:R-:W-:Y:S05]  /*1260*/  BRA.U !UP0, `(.L_x_19) ;  /* 0x0000000908007547 */ /* 0x000fea000b800000 */
[----:B------:R-:W0:Y:S01]  /*1270*/  LDC.64 R10, c[0x0][0x388] ;  /* 0x0000e200ff0a7b82 */ /* 0x000e220000000a00 */
[----:B------:R-:W1:Y:S02]  /*1280*/  LDCU UR4, c[0x0][0x394] ;  /* 0x00007280ff0477ac */ /* 0x000e640008000800 */
[----:B-1----:R-:W-:-:S04]  /*1290*/  VIADD R9, R3, UR4 ;  /* 0x0000000403097c36 */ /* 0x002fc80008000000 */
[----:B0-----:R-:W-:-:S06]  /*12a0*/  IMAD.WIDE.U32 R10, R9, 0x4, R10 ;  /* 0x00000004090a7825 */ /* 0x001fcc00078e000a */
        /* <DEDUP_REMOVED lines=9> */
.L_x_20:
[----:B------:R-:W0:Y:S02]  /*1340*/  LDC.64 R28, c[0x0][0x388] ;  /* 0x0000e200ff1c7b82 */ /* 0x000e240000000a00 */
[----:B0-----:R-:W-:-:S05]  /*1350*/  IMAD.WIDE.U32 R28, R3, 0x4, R28 ;  /* 0x00000004031c7825 */ /* 0x001fca00078e001c */
[----:B------:R-:W2:Y:S01]  /*1360*/  LDG.E R2, desc[UR6][R28.64] ;  /* 0x000000061c027981 */ /* 0x000ea2000c1e1900 */
[C---:B------:R-:W-:Y:S01]  /*1370*/  ISETP.NE.AND P0, PT, R0.reuse, RZ, PT ;  /* 0x000000ff0000720c */ /* 0x040fe20003f05270 */
[----:B------:R-:W-:Y:S01]  /*1380*/  BSSY.RECONVERGENT B0, `(.L_x_21) ;  /* 0x000000d000007945 */ /* 0x000fe20003800200 */
[----:B------:R-:W-:Y:S02]  /*1390*/  ISETP.NE.AND P1, PT, R0, 0x1, PT ;  /* 0x000000010000780c */ /* 0x000fe40003f25270 */
[----:B------:R-:W-:Y:S02]  /*13a0*/  FSEL R8, R9, RZ, P0 ;  /* 0x000000ff09087208 */ /* 0x000fe40000000000 */
[----:B------:R-:W-:Y:S01]  /*13b0*/  FSEL R0, R12, RZ, P0 ;  /* 0x000000ff0c007208 */ /* 0x000fe20000000000 */
[----:B--2---:R-:W-:-:S04]  /*13c0*/  IMAD.IADD R2, R5, 0x1, -R2 ;  /* 0x0000000105027824 */ /* 0x004fc800078e0a02 */
[----:B------:R-:W0:Y:S02]  /*13d0*/  I2F.F64 R10, R2 ;  /* 0x00000002000a7312 */ /* 0x000e240000201c00 */
[----:B0-----:R-:W-:-:S10]  /*13e0*/  DADD R10, -RZ, |R10| ;  /* 0x00000000ff0a7229 */ /* 0x001fd4000000050a */
[----:B------:R-:W-:Y:S01]  /*13f0*/  IMAD.MOV.U32 R9, RZ, RZ, R11 ;  /* 0x000000ffff097224 */ /* 0x000fe200078e000b */
[----:B------:R-:W-:Y:S01]  /*1400*/  FSEL R11, R8, 1.875, P1 ;  /* 0x3ff00000080b7808 */ /* 0x000fe20000800000 */
[----:B------:R-:W-:Y:S01]  /*1410*/  IMAD.MOV.U32 R12, RZ, RZ, R10 ;  /* 0x000000ffff0c7224 */ /* 0x000fe200078e000a */
[----:B------:R-:W-:Y:S02]  /*1420*/  FSEL R10, R0, RZ, P1 ;  /* 0x000000ff000a7208 */ /* 0x000fe40000800000 */
[----:B------:R-:W-:-:S07]  /*1430*/  MOV R8, 0x1450 ;  /* 0x0000145000087802 */ /* 0x000fce0000000f00 */
[----:B------:R-:W-:Y:S05]  /*1440*/  CALL.REL.NOINC `($_Z9voronoi_dPiS_ii$__internal_accurate_pow) ;  /* 0x0000000c00447944 */ /* 0x000fea0003c00000 */
[----:B------:R-:W-:Y:S05]  /*1450*/  BSYNC.RECONVERGENT B0 ;  /* 0x0000000000007941 */ /* 0x000fea0003800200 */
.L_x_21:
[C---:B------:R-:W-:Y:S01]  /*1460*/  ISETP.NE.AND P0, PT, R2.reuse, RZ, PT ;  /* 0x000000ff0200720c */ /* 0x040fe20003f05270 */
[----:B------:R-:W-:Y:S01]  /*1470*/  BSSY.RECONVERGENT B0, `(.L_x_22) ;  /* 0x000001b000007945 */ /* 0x000fe20003800200 */
[----:B------:R-:W-:Y:S02]  /*1480*/  ISETP.NE.AND P1, PT, R2, 0x1, PT ;  /* 0x000000010200780c */ /* 0x000fe40003f25270 */
[----:B------:R-:W-:Y:S02]  /*1490*/  FSEL R12, R12, RZ, P0 ;  /* 0x000000ff0c0c7208 */ /* 0x000fe40000000000 */
[----:B------:R-:W-:Y:S02]  /*14a0*/  FSEL R9, R9, RZ, P0 ;  /* 0x000000ff09097208 */ /* 0x000fe40000000000 */
[----:B------:R-:W-:Y:S02]  /*14b0*/  FSEL R20, R12, RZ, P1 ;  /* 0x000000ff0c147208 */ /* 0x000fe40000800000 */
[----:B------:R-:W-:-:S06]  /*14c0*/  FSEL R21, R9, 1.875, P1 ;  /* 0x3ff0000009157808 */ /* 0x000fcc0000800000 */
[----:B------:R-:W-:Y:S01]  /*14d0*/  DADD R20, R10, R20 ;  /* 0x000000000a147229 */ /* 0x000fe20000000014 */
[----:B------:R-:W-:Y:S02]  /*14e0*/  IMAD.MOV.U32 R10, RZ, RZ, 0x0 ;  /* 0x00000000ff0a7424 */ /* 0x000fe400078e00ff */
[----:B------:R-:W-:-:S03]  /*14f0*/  IMAD.MOV.U32 R11, RZ, RZ, 0x3fd80000 ;  /* 0x3fd80000ff0b7424 */ /* 0x000fc600078e00ff */
        /* <DEDUP_REMOVED lines=18> */
.L_x_23:
[----:B------:R-:W-:Y:S05]  /*1620*/  BSYNC.RECONVERGENT B0 ;  /* 0x0000000000007941 */ /* 0x000fea0003800200 */
.L_x_22:
[----:B------:R-:W0:Y:S02]  /*1630*/  LDC R15, c[0x0][0x394] ;  /* 0x0000e500ff0f7b82 */ /* 0x000e240000000800 */
[----:B0-----:R-:W-:-:S06]  /*1640*/  IMAD.WIDE.U32 R14, R15, 0x4, R28 ;  /* 0x000000040f0e7825 */ /* 0x001fcc00078e001c */
[----:B------:R-:W2:Y:S01]  /*1650*/  LDG.E R15, desc[UR6][R14.64+0x4] ;  /* 0x000004060e0f7981 */ /* 0x000ea2000c1e1900 */
[----:B------:R-:W-:Y:S01]  /*1660*/  DSETP.GEU.AND P0, PT, R8, R32, PT ;  /* 0x000000200800722a */ /* 0x000fe20003f0e000 */
[----:B------:R-:W-:Y:S01]  /*1670*/  BSSY.RECONVERGENT B0, `(.L_x_24) ;  /* 0x000000b000007945 */ /* 0x000fe20003800200 */
[----:B------:R-:W-:-:S04]  /*1680*/  VIADD R2, R3, 0x1 ;  /* 0x0000000103027836 */ /* 0x000fc80000000000 */
[----:B------:R-:W-:Y:S02]  /*1690*/  FSEL R30, R8, R32, !P0 ;  /* 0x00000020081e7208 */ /* 0x000fe40004000000 */
[----:B------:R-:W-:Y:S02]  /*16a0*/  FSEL R31, R9, R33, !P0 ;  /* 0x00000021091f7208 */ /* 0x000fe40004000000 */
[----:B------:R-:W-:Y:S01]  /*16b0*/  MOV R8, 0x1720 ;  /* 0x0000172000087802 */ /* 0x000fe20000000f00 */
[----:B--2---:R-:W-:-:S04]  /*16c0*/  IMAD.IADD R0, R4, 0x1, -R15 ;  /* 0x0000000104007824 */ /* 0x004fc800078e0a0f */
[----:B------:R-:W0:Y:S02]  /*16d0*/  I2F.F64 R10, R0 ;  /* 0x00000000000a7312 */ /* 0x000e240000201c00 */
[----:B0-----:R-:W-:Y:S01]  /*16e0*/  DADD R12, -RZ, |R10| ;  /* 0x00000000ff0c7229 */ /* 0x001fe2000000050a */
[----:B------:R-:W-:-:S09]  /*16f0*/  SEL R11, R3, R6, !P0 ;  /* 0x00000006030b7207 */ /* 0x000fd20004000000 */
[----:B------:R-:W-:-:S07]  /*1700*/  IMAD.MOV.U32 R9, RZ, RZ, R13 ;  /* 0x000000ffff097224 */ /* 0x000fce00078e000d */
[----:B------:R-:W-:Y:S05]  /*1710*/  CALL.REL.NOINC `($_Z9voronoi_dPiS_ii$__internal_accurate_pow) ;  /* 0x0000000800907944 */ /* 0x000fea0003c00000 */
[----:B------:R-:W-:Y:S05]  /*1720*/  BSYNC.RECONVERGENT B0 ;  /* 0x0000000000007941 */ /* 0x000fea0003800200 */
.L_x_24:
[----:B------:R-:W2:Y:S01]  /*1730*/  LDG.E R6, desc[UR6][R28.64+0x4] ;  /* 0x000004061c067981 */ /* 0x000ea2000c1e1900 */
[C---:B------:R-:W-:Y:S01]  /*1740*/  ISETP.NE.AND P0, PT, R0.reuse, RZ, PT ;  /* 0x000000ff0000720c */ /* 0x040fe20003f05270 */
[----:B------:R-:W-:Y:S01]  /*1750*/  BSSY.RECONVERGENT B0, `(.L_x_25) ;  /* 0x000000d000007945 */ /* 0x000fe20003800200 */
[----:B------:R-:W-:Y:S02]  /*1760*/  ISETP.NE.AND P1, PT, R0, 0x1, PT ;  /* 0x000000010000780c */ /* 0x000fe40003f25270 */
[----:B------:R-:W-:Y:S02]  /*1770*/  FSEL R32, R12, RZ, P0 ;  /* 0x000000ff0c207208 */ /* 0x000fe40000000000 */
[----:B------:R-:W-:Y:S02]  /*1780*/  FSEL R0, R9, RZ, P0 ;  /* 0x000000ff09007208 */ /* 0x000fe40000000000 */
[----:B------:R-:W-:Y:S02]  /*1790*/  FSEL R32, R32, RZ, P1 ;  /* 0x000000ff20207208 */ /* 0x000fe40000800000 */
[----:B------:R-:W-:-:S02]  /*17a0*/  FSEL R33, R0, 1.875, P1 ;  /* 0x3ff0000000217808 */ /* 0x000fc40000800000 */
[----:B------:R-:W-:Y:S01]  /*17b0*/  MOV R8, 0x1820 ;  /* 0x0000182000087802 */ /* 0x000fe20000000f00 */
[----:B--2---:R-:W-:-:S04]  /*17c0*/  IMAD.IADD R6, R5, 0x1, -R6 ;  /* 0x0000000105067824 */ /* 0x004fc800078e0a06 */
[----:B------:R-:W0:Y:S02]  /*17d0*/  I2F.F64 R14, R6 ;  /* 0x00000006000e7312 */ /* 0x000e240000201c00 */
[----:B0-----:R-:W-:-:S10]  /*17e0*/  DADD R14, -RZ, |R14| ;  /* 0x00000000ff0e7229 */ /* 0x001fd4000000050e */
[----:B------:R-:W-:Y:S02]  /*17f0*/  IMAD.MOV.U32 R12, RZ, RZ, R14 ;  /* 0x000000ffff0c7224 */ /* 0x000fe400078e000e */
[----:B------:R-:W-:-:S07]  /*1800*/  IMAD.MOV.U32 R9, RZ, RZ, R15 ;  /* 0x000000ffff097224 */ /* 0x000fce00078e000f */
[----:B------:R-:W-:Y:S05]  /*1810*/  CALL.REL.NOINC `($_Z9voronoi_dPiS_ii$__internal_accurate_pow) ;  /* 0x0000000800507944 */ /* 0x000fea0003c00000 */
[----:B------:R-:W-:Y:S05]  /*1820*/  BSYNC.RECONVERGENT B0 ;  /* 0x0000000000007941 */ /* 0x000fea0003800200 */
.L_x_25:
        /* <DEDUP_REMOVED lines=26> */
[----:B------:R-:W-:Y:S02]  /*19d0*/  IMAD.MOV.U32 R9, RZ, RZ, R21 ;  /* 0x000000ffff097224 */ /* 0x000fe400078e0015 */
[----:B------:R-:W-:Y:S02]  /*19e0*/  IMAD.MOV.U32 R14, RZ, RZ, R22 ;  /* 0x000000ffff0e7224 */ /* 0x000fe400078e0016 */
[----:B------:R-:W-:-:S07]  /*19f0*/  IMAD.MOV.U32 R15, RZ, RZ, R23 ;  /* 0x000000ffff0f7224 */ /* 0x000fce00078e0017 */
[----:B------:R-:W-:Y:S05]  /*1a00*/  CALL.REL.NOINC `($__internal_0_$__cuda_sm20_dsqrt_rn_f64_mediumpath_v1) ;  /* 0x0000000400307944 */ /* 0x000fea0003c00000 */
.L_x_27:
[----:B------:R-:W-:Y:S05]  /*1a10*/  BSYNC.RECONVERGENT B0 ;  /* 0x0000000000007941 */ /* 0x000fea0003800200 */
.L_x_26:
[----:B------:R-:W-:Y:S01]  /*1a20*/  DSETP.GEU.AND P0, PT, R8, R30, PT ;  /* 0x0000001e0800722a */ /* 0x000fe20003f0e000 */
[----:B------:R-:W-:-:S05]  /*1a30*/  VIADD R3, R3, 0x2 ;  /* 0x0000000203037836 */ /* 0x000fca0000000000 */
[----:B------:R-:W-:Y:S02]  /*1a40*/  FSEL R32, R8, R30, !P0 ;  /* 0x0000001e08207208 */ /* 0x000fe40004000000 */
[----:B------:R-:W-:Y:S02]  /*1a50*/  FSEL R33, R9, R31, !P0 ;  /* 0x0000001f09217208 */ /* 0x000fe40004000000 */
[----:B------:R-:W-:-:S07]  /*1a60*/  SEL R6, R2, R11, !P0 ;  /* 0x0000000b02067207 */ /* 0x000fce0004000000 */
.L_x_19:
[----:B------:R-:W0:Y:S02]  /*1a70*/  LDCU UR8, c[0x0][0x394] ;  /* 0x00007280ff0877ac */ /* 0x000e240008000800 */
[----:B0-----:R-:W-:-:S04]  /*1a80*/  ULOP3.LUT UR4, UR8, 0x1, URZ, 0xc0, !UPT ;  /* 0x0000000108047892 */ /* 0x001fc8000f8ec0ff */
[----:B------:R-:W-:-:S09]  /*1a90*/  UISETP.NE.U32.AND UP0, UPT, UR4, 0x1, UPT ;  /* 0x000000010400788c */ /* 0x000fd2000bf05070 */
[----:B------:R-:W-:Y:S05]  /*1aa0*/  BRA.U UP0, `(.L_x_0) ;  /* 0x0000000100f87547 */ /* 0x000fea000b800000 */
[----:B------:R-:W0:Y:S01]  /*1ab0*/  LDC.64 R10, c[0x0][0x388] ;  /* 0x0000e200ff0a7b82 */ /* 0x000e220000000a00 */
[----:B------:R-:W-:-:S04]  /*1ac0*/  VIADD R9, R3, UR8 ;  /* 0x0000000803097c36 */ /* 0x000fc80008000000 */
        /* <DEDUP_REMOVED lines=10> */
.L_x_28:
[----:B------:R-:W0:Y:S02]  /*1b70*/  LDC.64 R14, c[0x0][0x388] ;  /* 0x0000e200ff0e7b82 */ /* 0x000e240000000a00 */
[----:B0-----:R-:W-:-:S06]  /*1b80*/  IMAD.WIDE.U32 R14, R3, 0x4, R14 ;  /* 0x00000004030e7825 */ /* 0x001fcc00078e000e */
[----:B------:R-:W2:Y:S01]  /*1b90*/  LDG.E R14, desc[UR6][R14.64] ;  /* 0x000000060e0e7981 */ /* 0x000ea2000c1e1900 */
[C---:B------:R-:W-:Y:S01]  /*1ba0*/  ISETP.NE.AND P0, PT, R4.reuse, RZ, PT ;  /* 0x000000ff0400720c */ /* 0x040fe20003f05270 */
[----:B------:R-:W-:Y:S01]  /*1bb0*/  BSSY.RECONVERGENT B0, `(.L_x_29) ;  /* 0x000000d000007945 */ /* 0x000fe20003800200 */
[----:B------:R-:W-:Y:S02]  /*1bc0*/  ISETP.NE.AND P1, PT, R4, 0x1, PT ;  /* 0x000000010400780c */ /* 0x000fe40003f25270 */
[----:B------:R-:W-:Y:S02]  /*1bd0*/  FSEL R0, R12, RZ, P0 ;  /* 0x000000ff0c007208 */ /* 0x000fe40000000000 */
[----:B------:R-:W-:Y:S02]  /*1be0*/  FSEL R2, R9, RZ, P0 ;  /* 0x000000ff09027208 */ /* 0x000fe40000000000 */
[----:B------:R-:W-:Y:S01]  /*1bf0*/  MOV R8, 0x1c80 ;  /* 0x00001c8000087802 */ /* 0x000fe20000000f00 */
[----:B--2---:R-:W-:-:S04]  /*1c00*/  IMAD.IADD R5, R5, 0x1, -R14 ;  /* 0x0000000105057824 */ /* 0x004fc800078e0a0e */
[----:B------:R-:W0:Y:S02]  /*1c10*/  I2F.F64 R10, R5 ;  /* 0x00000005000a7312 */ /* 0x000e240000201c00 */
[----:B0-----:R-:W-:-:S10]  /*1c20*/  DADD R10, -RZ, |R10| ;  /* 0x00000000ff0a7229 */ /* 0x001fd4000000050a */
[----:B------:R-:W-:Y:S01]  /*1c30*/  IMAD.MOV.U32 R12, RZ, RZ, R10 ;  /* 0x000000ffff0c7224 */ /* 0x000fe200078e000a */
[----:B------:R-:W-:Y:S01]  /*1c40*/  FSEL R10, R0, RZ, P1 ;  /* 0x000000ff000a7208 */ /* 0x000fe20000800000 */
[----:B------:R-:W-:Y:S01]  /*1c50*/  IMAD.MOV.U32 R9, RZ, RZ, R11 ;  /* 0x000000ffff097224 */ /* 0x000fe200078e000b */
[----:B------:R-:W-:-:S07]  /*1c60*/  FSEL R11, R2, 1.875, P1 ;  /* 0x3ff00000020b7808 */ /* 0x000fce0000800000 */
[----:B------:R-:W-:Y:S05]  /*1c70*/  CALL.REL.NOINC `($_Z9voronoi_dPiS_ii$__internal_accurate_pow) ;  /* 0x0000000400387944 */ /* 0x000fea0003c00000 */
[----:B------:R-:W-:Y:S05]  /*1c80*/  BSYNC.RECONVERGENT B0 ;  /* 0x0000000000007941 */ /* 0x000fea0003800200 */
.L_x_29:
[C---:B------:R-:W-:Y:S01]  /*1c90*/  ISETP.NE.AND P0, PT, R5.reuse, RZ, PT ;  /* 0x000000ff0500720c */ /* 0x040fe20003f05270 */
[----:B------:R-:W-:Y:S01]  /*1ca0*/  IMAD.MOV.U32 R8, RZ, RZ, 0x0 ;  /* 0x00000000ff087424 */ /* 0x000fe200078e00ff */
[----:B------:R-:W-:Y:S01]  /*1cb0*/  ISETP.NE.AND P1, PT, R5, 0x1, PT ;  /* 0x000000010500780c */ /* 0x000fe20003f25270 */
[----:B------:R-:W-:Y:S01]  /*1cc0*/  BSSY.RECONVERGENT B0, `(.L_x_30) ;  /* 0x000001a000007945 */ /* 0x000fe20003800200 */
[----:B------:R-:W-:Y:S02]  /*1cd0*/  FSEL R4, R12, RZ, P0 ;  /* 0x000000ff0c047208 */ /* 0x000fe40000000000 */
[----:B------:R-:W-:Y:S02]  /*1ce0*/  FSEL R9, R9, RZ, P0 ;  /* 0x000000ff09097208 */ /* 0x000fe40000000000 */
[----:B------:R-:W-:Y:S02]  /*1cf0*/  FSEL R4, R4, RZ, P1 ;  /* 0x000000ff04047208 */ /* 0x000fe40000800000 */
[----:B------:R-:W-:Y:S01]  /*1d00*/  FSEL R5, R9, 1.875, P1 ;  /* 0x3ff0000009057808 */ /* 0x000fe20000800000 */
[----:B------:R-:W-:-:S05]  /*1d10*/  IMAD.MOV.U32 R9, RZ, RZ, 0x3fd80000 ;  /* 0x3fd80000ff097424 */ /* 0x000fca00078e00ff */
        /* <DEDUP_REMOVED lines=16> */
[----:B------:R-:W-:-:S07]  /*1e20*/  MOV R12, 0x1e40 ;  /* 0x00001e40000c7802 */ /* 0x000fce0000000f00 */
[----:B------:R-:W-:Y:S05]  /*1e30*/  CALL.REL.NOINC `($__internal_0_$__cuda_sm20_dsqrt_rn_f64_mediumpath_v1) ;  /* 0x0000000000247944 */ /* 0x000fea0003c00000 */
[----:B------:R-:W-:Y:S02]  /*1e40*/  IMAD.MOV.U32 R4, RZ, RZ, R8 ;  /* 0x000000ffff047224 */ /* 0x000fe400078e0008 */
[----:B------:R-:W-:-:S07]  /*1e50*/  IMAD.MOV.U32 R5, RZ, RZ, R9 ;  /* 0x000000ffff057224 */ /* 0x000fce00078e0009 */
.L_x_31:
[----:B------:R-:W-:Y:S05]  /*1e60*/  BSYNC.RECONVERGENT B0 ;  /* 0x0000000000007941 */ /* 0x000fea0003800200 */
.L_x_30:
[----:B------:R-:W-:-:S06]  /*1e70*/  DSETP.GEU.AND P0, PT, R4, R32, PT ;  /* 0x000000200400722a */ /* 0x000fcc0003f0e000 */
[----:B------:R-:W-:-:S08]  /*1e80*/  SEL R6, R3, R6, !P0 ;  /* 0x0000000603067207 */ /* 0x000fd00004000000 */
.L_x_0:
[----:B------:R-:W0:Y:S02]  /*1e90*/  LDC.64 R2, c[0x0][0x380] ;  /* 0x0000e000ff027b82 */ /* 0x000e240000000a00 */
[----:B0-----:R-:W-:-:S05]  /*1ea0*/  IMAD.WIDE R2, R7, 0x4, R2 ;  /* 0x0000000407027825 */ /* 0x001fca00078e0202 */
[----:B------:R-:W-:Y:S01]  /*1eb0*/  STG.E desc[UR6][R2.64], R6 ;  /* 0x0000000602007986 */ /* 0x000fe2000c101906 */
[----:B------:R-:W-:Y:S05]  /*1ec0*/  EXIT ;  /* 0x000000000000794d */ /* 0x000fea0003800000 */
        .weak           $__internal_0_$__cuda_sm20_dsqrt_rn_f64_mediumpath_v1
        .type           $__internal_0_$__cuda_sm20_dsqrt_rn_f64_mediumpath_v1,@function
        .size           $__internal_0_$__cuda_sm20_dsqrt_rn_f64_mediumpath_v1,($_Z9voronoi_dPiS_ii$__internal_accurate_pow - $__internal_0_$__cuda_sm20_dsqrt_rn_f64_mediumpath_v1)
$__internal_0_$__cuda_sm20_dsqrt_rn_f64_mediumpath_v1:
[----:B------:R-:W-:Y:S01]  /*1ed0*/  ISETP.GE.U32.AND P0, PT, R18, -0x3400000, PT ;  /* 0xfcc000001200780c */ /* 0x000fe20003f06070 */
[----:B------:R-:W-:Y:S01]  /*1ee0*/  BSSY.RECONVERGENT B1, `(.L_x_32) ;  /* 0x0000025000017945 */ /* 0x000fe20003800200 */
[----:B------:R-:W-:Y:S02]  /*1ef0*/  IMAD.MOV.U32 R21, RZ, RZ, R9 ;  /* 0x000000ffff157224 */ /* 0x000fe400078e0009 */
[----:B------:R-:W-:-:S09]  /*1f00*/  IMAD.MOV.U32 R9, RZ, RZ, R13 ;  /* 0x000000ffff097224 */ /* 0x000fd200078e000d */
[----:B------:R-:W-:Y:S05]  /*1f10*/  @!P0 BRA `(.L_x_33) ;  /* 0x0000000000208947 */ /* 0x000fea0003800000 */
[----:B------:R-:W-:-:S10]  /*1f20*/  DFMA.RM R14, R14, R8, R16 ;  /* 0x000000080e0e722b */ /* 0x000fd40000004010 */
[----:B------:R-:W-:-:S05]  /*1f30*/  IADD3 R8, P0, PT, R14, 0x1, RZ ;  /* 0x000000010e087810 */ /* 0x000fca0007f1e0ff */
[----:B------:R-:W-:-:S06]  /*1f40*/  IMAD.X R9, RZ, RZ, R15, P0 ;  /* 0x000000ffff097224 */ /* 0x000fcc00000e060f */
[----:B------:R-:W-:-:S08]  /*1f50*/  DFMA.RP R20, -R14, R8, R20 ;  /* 0x000000080e14722b */ /* 0x000fd00000008114 */
[----:B------:R-:W-:-:S06]  /*1f60*/  DSETP.GT.AND P0, PT, R20, RZ, PT ;  /* 0x000000ff1400722a */ /* 0x000fcc0003f04000 */
[----:B------:R-:W-:Y:S02]  /*1f70*/  FSEL R8, R8, R14, P0 ;  /* 0x0000000e08087208 */ /* 0x000fe40000000000 */
[----:B------:R-:W-:Y:S01]  /*1f80*/  FSEL R9, R9, R15, P0 ;  /* 0x0000000f09097208 */ /* 0x000fe20000000000 */
[----:B------:R-:W-:Y:S06]  /*1f90*/  BRA `(.L_x_34) ;  /* 0x0000000000647947 */ /* 0x000fec0003800000 */
.L_x_33:
[----:B------:R-:W-:-:S14]  /*1fa0*/  DSETP.NE.AND P0, PT, R20, RZ, PT ;  /* 0x000000ff1400722a */ /* 0x000fdc0003f05000 */
[----:B------:R-:W-:Y:S05]  /*1fb0*/  @!P0 BRA `(.L_x_35) ;  /* 0x0000000000588947 */ /* 0x000fea0003800000 */
[----:B------:R-:W-:-:S13]  /*1fc0*/  ISETP.GE.AND P0, PT, R21, RZ, PT ;  /* 0x000000ff1500720c */ /* 0x000fda0003f06270 */
[----:B------:R-:W-:Y:S02]  /*1fd0*/  @!P0 IMAD.MOV.U32 R8, RZ, RZ, 0x0 ;  /* 0x00000000ff088424 */ /* 0x000fe400078e00ff */
[----:B------:R-:W-:Y:S01]  /*1fe0*/  @!P0 IMAD.MOV.U32 R9, RZ, RZ, -0x80000 ;  /* 0xfff80000ff098424 */ /* 0x000fe200078e00ff */
[----:B------:R-:W-:Y:S06]  /*1ff0*/  @!P0 BRA `(.L_x_34) ;  /* 0x00000000004c8947 */ /* 0x000fec0003800000 */
[----:B------:R-:W-:-:S13]  /*2000*/  ISETP.GT.AND P0, PT, R21, 0x7fefffff, PT ;  /* 0x7fefffff1500780c */ /* 0x000fda0003f04270 */
[----:B------:R-:W-:Y:S05]  /*2010*/  @P0 BRA `(.L_x_35) ;  /* 0x0000000000400947 */ /* 0x000fea0003800000 */
[----:B------:R-:W-:Y:S01]  /*2020*/  DMUL R20, R20, 8.11296384146066816958e+31 ;  /* 0x4690000014147828 */ /* 0x000fe20000000000 */
[----:B------:R-:W-:Y:S02]  /*2030*/  IMAD.MOV.U32 R16, RZ, RZ, RZ ;  /* 0x000000ffff107224 */ /* 0x000fe400078e00ff */
[----:B------:R-:W-:Y:S02]  /*2040*/  IMAD.MOV.U32 R8, RZ, RZ, 0x0 ;  /* 0x00000000ff087424 */ /* 0x000fe400078e00ff */
[----:B------:R-:W-:Y:S01]  /*2050*/  IMAD.MOV.U32 R9, RZ, RZ, 0x3fd80000 ;  /* 0x3fd80000ff097424 */ /* 0x000fe200078e00ff */
[----:B------:R-:W0:Y:S02]  /*2060*/  MUFU.RSQ64H R17, R21 ;  /* 0x0000001500117308 */ /* 0x000e240000001c00 */
[----:B0-----:R-:W-:-:S08]  /*2070*/  DMUL R14, R16, R16 ;  /* 0x00000010100e7228 */ /* 0x001fd00000000000 */
[----:B------:R-:W-:-:S08]  /*2080*/  DFMA R14, R20, -R14, 1 ;  /* 0x3ff00000140e742b */ /* 0x000fd0000000080e */
[----:B------:R-:W-:Y:S02]  /*2090*/  DFMA R8, R14, R8, 0.5 ;  /* 0x3fe000000e08742b */ /* 0x000fe40000000008 */
[----:B------:R-:W-:-:S08]  /*20a0*/  DMUL R14, R16, R14 ;  /* 0x0000000e100e7228 */ /* 0x000fd00000000000 */
[----:B------:R-:W-:-:S08]  /*20b0*/  DFMA R14, R8, R14, R16 ;  /* 0x0000000e080e722b */ /* 0x000fd00000000010 */
[----:B------:R-:W-:Y:S02]  /*20c0*/  DMUL R8, R20, R14 ;  /* 0x0000000e14087228 */ /* 0x000fe40000000000 */
[----:B------:R-:W-:-:S06]  /*20d0*/  VIADD R15, R15, 0xfff00000 ;  /* 0xfff000000f0f7836 */ /* 0x000fcc0000000000 */
[----:B------:R-:W-:-:S08]  /*20e0*/  DFMA R16, R8, -R8, R20 ;  /* 0x800000080810722b */ /* 0x000fd00000000014 */
[----:B------:R-:W-:-:S10]  /*20f0*/  DFMA R8, R14, R16, R8 ;  /* 0x000000100e08722b */ /* 0x000fd40000000008 */
[----:B------:R-:W-:Y:S01]  /*2100*/  IADD3 R9, PT, PT, R9, -0x3500000, RZ ;  /* 0xfcb0000009097810 */ /* 0x000fe20007ffe0ff */
[----:B------:R-:W-:Y:S06]  /*2110*/  BRA `(.L_x_34) ;  /* 0x0000000000047947 */ /* 0x000fec0003800000 */
.L_x_35:
[----:B------:R-:W-:-:S11]  /*2120*/  DADD R8, R20, R20 ;  /* 0x0000000014087229 */ /* 0x000fd60000000014 */
.L_x_34:
[----:B------:R-:W-:Y:S05]  /*2130*/  BSYNC.RECONVERGENT B1 ;  /* 0x0000000000017941 */ /* 0x000fea0003800200 */
.L_x_32:
[----:B------:R-:W-:-:S04]  /*2140*/  IMAD.MOV.U32 R13, RZ, RZ, 0x0 ;  /* 0x00000000ff0d7424 */ /* 0x000fc800078e00ff */
[----:B------:R-:W-:Y:S05]  /*2150*/  RET.REL.NODEC R12 `(_Z9voronoi_dPiS_ii) ;  /* 0xffffffdc0ca87950 */ /* 0x000fea0003c3ffff */
        .type           $_Z9voronoi_dPiS_ii$__internal_accurate_pow,@function
        .size           $_Z9voronoi_dPiS_ii$__internal_accurate_pow,(.L_x_39 - $_Z9voronoi_dPiS_ii$__internal_accurate_pow)
$_Z9voronoi_dPiS_ii$__internal_accurate_pow:
[----:B------:R-:W-:Y:S01]  /*2160*/  ISETP.GT.U32.AND P0, PT, R9, 0xfffff, PT ;  /* 0x000fffff0900780c */ /* 0x000fe20003f04070 */
[--C-:B------:R-:W-:Y:S01]  /*2170*/  IMAD.MOV.U32 R13, RZ, RZ, R9.reuse ;  /* 0x000000ffff0d7224 */ /* 0x100fe200078e0009 */
[----:B------:R-:W-:Y:S01]  /*2180*/  UMOV UR8, 0x7d2cafe2 ;  /* 0x7d2cafe200087882 */ /* 0x000fe20000000000 */
[----:B------:R-:W-:Y:S01]  /*2190*/  IMAD.MOV.U32 R14, RZ, RZ, RZ ;  /* 0x000000ffff0e7224 */ /* 0x000fe200078e00ff */
[----:B------:R-:W-:Y:S01]  /*21a0*/  UMOV UR9, 0x3eb0f5ff ;  /* 0x3eb0f5ff00097882 */ /* 0x000fe20000000000 */
[----:B------:R-:W-:Y:S01]  /*21b0*/  SHF.R.U32.HI R9, RZ, 0x14, R9 ;  /* 0x00000014ff097819 */ /* 0x000fe20000011609 */
[----:B------:R-:W-:Y:S01]  /*21c0*/  UMOV UR10, 0x3b39803f ;  /* 0x3b39803f000a7882 */ /* 0x000fe20000000000 */
[----:B------:R-:W-:-:S06]  /*21d0*/  UMOV UR11, 0x3c7abc9e ;  /* 0x3c7abc9e000b7882 */ /* 0x000fcc0000000000 */
[----:B------:R-:W-:-:S10]  /*21e0*/  @!P0 DMUL R20, R12, 1.80143985094819840000e+16 ;  /* 0x435000000c148828 */ /* 0x000fd40000000000 */
[----:B------:R-:W-:Y:S01]  /*21f0*/  @!P0 IMAD.MOV.U32 R13, RZ, RZ, R21 ;  /* 0x000000ffff0d8224 */ /* 0x000fe200078e0015 */
[----:B------:R-:W-:Y:S01]  /*2200*/  @!P0 LEA.HI R9, R21, 0xffffffca, RZ, 0xc ;  /* 0xffffffca15098811 */ /* 0x000fe200078f60ff */
[----:B------:R-:W-:-:S03]  /*2210*/  @!P0 IMAD.MOV.U32 R12, RZ, RZ, R20 ;  /* 0x000000ffff0c8224 */ /* 0x000fc600078e0014 */
[----:B------:R-:W-:Y:S01]  /*2220*/  LOP3.LUT R13, R13, 0x800fffff, RZ, 0xc0, !PT ;  /* 0x800fffff0d0d7812 */ /* 0x000fe200078ec0ff */
[----:B------:R-:W-:-:S03]  /*2230*/  IMAD.MOV.U32 R18, RZ, RZ, R12 ;  /* 0x000000ffff127224 */ /* 0x000fc600078e000c */
[----:B------:R-:W-:-:S04]  /*2240*/  LOP3.LUT R13, R13, 0x3ff00000, RZ, 0xfc, !PT ;  /* 0x3ff000000d0d7812 */ /* 0x000fc800078efcff */
[----:B------:R-:W-:Y:S01]  /*2250*/  ISETP.GE.U32.AND P1, PT, R13, 0x3ff6a09f, PT ;  /* 0x3ff6a09f0d00780c */ /* 0x000fe20003f26070 */
[----:B------:R-:W-:-:S12]  /*2260*/  IMAD.MOV.U32 R19, RZ, RZ, R13 ;  /* 0x000000ffff137224 */ /* 0x000fd800078e000d */
[----:B------:R-:W-:-:S04]  /*2270*/  @P1 VIADD R12, R19, 0xfff00000 ;  /* 0xfff00000130c1836 */ /* 0x000fc80000000000 */
[----:B------:R-:W-:-:S06]  /*2280*/  @P1 IMAD.MOV.U32 R19, RZ, RZ, R12 ;  /* 0x000000ffff131224 */ /* 0x000fcc00078e000c */
[C---:B------:R-:W-:Y:S02]  /*2290*/  DADD R22, R18.reuse, 1 ;  /* 0x3ff0000012167429 */ /* 0x040fe40000000000 */
[----:B------:R-:W-:-:S04]  /*22a0*/  DADD R18, R18, -1 ;  /* 0xbff0000012127429 */ /* 0x000fc80000000000 */
[----:B------:R-:W0:Y:S02]  /*22b0*/  MUFU.RCP64H R15, R23 ;  /* 0x00000017000f7308 */ /* 0x000e240000001800 */
[----:B0-----:R-:W-:-:S08]  /*22c0*/  DFMA R12, -R22, R14, 1 ;  /* 0x3ff00000160c742b */ /* 0x001fd0000000010e */
[----:B------:R-:W-:-:S08]  /*22d0*/  DFMA R12, R12, R12, R12 ;  /* 0x0000000c0c0c722b */ /* 0x000fd0000000000c */
[----:B------:R-:W-:Y:S01]  /*22e0*/  DFMA R12, R14, R12, R14 ;  /* 0x0000000c0e0c722b */ /* 0x000fe2000000000e */
[----:B------:R-:W-:Y:S02]  /*22f0*/  IMAD.MOV.U32 R14, RZ, RZ, 0x41ad3b5a ;  /* 0x41ad3b5aff0e7424 */ /* 0x000fe400078e00ff */
[----:B------:R-:W-:-:S05]  /*2300*/  IMAD.MOV.U32 R15, RZ, RZ, 0x3ed0f5d2 ;  /* 0x3ed0f5d2ff0f7424 */ /* 0x000fca00078e00ff */
[----:B------:R-:W-:-:S08]  /*2310*/  DMUL R16, R18, R12 ;  /* 0x0000000c12107228 */ /* 0x000fd00000000000 */
[----:B------:R-:W-:-:S08]  /*2320*/  DFMA R16, R18, R12, R16 ;  /* 0x0000000c1210722b */ /* 0x000fd00000000010 */
[----:B------:R-:W-:-:S08]  /*2330*/  DMUL R26, R16, R16 ;  /* 0x00000010101a7228 */ /* 0x000fd00000000000 */
[----:B------:R-:W-:Y:S01]  /*2340*/  DFMA R14, R26, UR8, R14 ;  /* 0x000000081a0e7c2b */ /* 0x000fe2000800000e */
[----:B------:R-:W-:Y:S01]  /*2350*/  UMOV UR8, 0x75488a3f ;  /* 0x75488a3f00087882 */ /* 0x000fe20000000000 */
[----:B------:R-:W-:-:S06]  /*2360*/  UMOV UR9, 0x3ef3b20a ;  /* 0x3ef3b20a00097882 */ /* 0x000fcc0000000000 */
[----:B------:R-:W-:Y:S01]  /*2370*/  DFMA R24, R26, R14, UR8 ;  /* 0x000000081a187e2b */ /* 0x000fe2000800000e */
[----:B------:R-:W-:Y:S01]  /*2380*/  UMOV UR8, 0xe4faecd5 ;  /* 0xe4faecd500087882 */ /* 0x000fe20000000000 */
[----:B------:R-:W-:Y:S01]  /*2390*/  UMOV UR9, 0x3f1745cd ;  /* 0x3f1745cd00097882 */ /* 0x000fe20000000000 */
[----:B------:R-:W-:-:S05]  /*23a0*/  DADD R14, R18, -R16 ;  /* 0x00000000120e7229 */ /* 0x000fca0000000810 */
[----:B------:R-:W-:Y:S01]  /*23b0*/  DFMA R24, R26, R24, UR8 ;  /* 0x000000081a187e2b */ /* 0x000fe20008000018 */
[----:B------:R-:W-:Y:S01]  /*23c0*/  UMOV UR8, 0x258a578b ;  /* 0x258a578b00087882 */ /* 0x000fe20000000000 */
[----:B------:R-:W-:Y:S01]  /*23d0*/  UMOV UR9, 0x3f3c71c7 ;  /* 0x3f3c71c700097882 */ /* 0x000fe20000000000 */
[----:B------:R-:W-:-:S05]  /*23e0*/  DADD R14, R14, R14 ;  /* 0x000000000e0e7229 */ /* 0x000fca000000000e */
[----:B------:R-:W-:Y:S01]  /*23f0*/  DFMA R24, R26, R24, UR8 ;  /* 0x000000081a187e2b */ /* 0x000fe20008000018 */
[----:B------:R-:W-:Y:S01]  /*2400*/  UMOV UR8, 0x9242b910 ;  /* 0x9242b91000087882 */ /* 0x000fe20000000000 */
[----:B------:R-:W-:Y:S01]  /*2410*/  UMOV UR9, 0x3f624924 ;  /* 0x3f62492400097882 */ /* 0x000fe20000000000 */
[----:B------:R-:W-:-:S05]  /*2420*/  DFMA R14, R18, -R16, R14 ;  /* 0x80000010120e722b */ /* 0x000fca000000000e */
[----:B------:R-:W-:Y:S01]  /*2430*/  DFMA R24, R26, R24, UR8 ;  /* 0x000000081a187e2b */ /* 0x000fe20008000018 */
[----:B------:R-:W-:Y:S01]  /*2440*/  UMOV UR8, 0x99999dfb ;  /* 0x99999dfb00087882 */ /* 0x000fe20000000000 */
[----:B------:R-:W-:Y:S01]  /*2450*/  UMOV UR9, 0x3f899999 ;  /* 0x3f89999900097882 */ /* 0x000fe20000000000 */
[----:B------:R-:W-:Y:S02]  /*2460*/  DMUL R14, R12, R14 ;  /* 0x0000000e0c0e7228 */ /* 0x000fe40000000000 */
[----:B------:R-:W-:-:S03]  /*2470*/  DMUL R12, R16, R16 ;  /* 0x00000010100c7228 */ /* 0x000fc60000000000 */
[----:B------:R-:W-:Y:S01]  /*2480*/  DFMA R24, R26, R24, UR8 ;  /* 0x000000081a187e2b */ /* 0x000fe20008000018 */
[----:B------:R-:W-:Y:S01]  /*2490*/  UMOV UR8, 0x55555555 ;  /* 0x5555555500087882 */ /* 0x000fe20000000000 */
[----:B------:R-:W-:-:S03]  /*24a0*/  UMOV UR9, 0x3fb55555 ;  /* 0x3fb5555500097882 */ /* 0x000fc60000000000 */
[----:B------:R-:W-:-:S03]  /*24b0*/  DMUL R20, R16, R12 ;  /* 0x0000000c10147228 */ /* 0x000fc60000000000 */
[----:B------:R-:W-:-:S08]  /*24c0*/  DFMA R18, R26, R24, UR8 ;  /* 0x000000081a127e2b */ /* 0x000fd00008000018 */
[----:B------:R-:W-:Y:S01]  /*24d0*/  DADD R22, -R18, UR8 ;  /* 0x0000000812167e29 */ /* 0x000fe20008000100 */
[----:B------:R-:W-:Y:S01]  /*24e0*/  UMOV UR8, 0xb9e7b0 ;  /* 0x00b9e7b000087882 */ /* 0x000fe20000000000 */
[----:B------:R-:W-:-:S06]  /*24f0*/  UMOV UR9, 0x3c46a4cb ;  /* 0x3c46a4cb00097882 */ /* 0x000fcc0000000000 */
[----:B------:R-:W-:Y:S02]  /*2500*/  DFMA R22, R26, R24, R22 ;  /* 0x000000181a16722b */ /* 0x000fe40000000016 */
[----:B------:R-:W-:Y:S01]  /*2510*/  DFMA R24, R16, R16, -R12 ;  /* 0x000000101018722b */ /* 0x000fe2000000080c */
[----:B------:R-:W-:Y:S02]  /*2520*/  VIADD R27, R15, 0x100000 ;  /* 0x001000000f1b7836 */ /* 0x000fe40000000000 */
[----:B------:R-:W-:-:S03]  /*2530*/  IMAD.MOV.U32 R26, RZ, RZ, R14 ;  /* 0x000000ffff1a7224 */ /* 0x000fc600078e000e */
[----:B------:R-:W-:Y:S01]  /*2540*/  DADD R22, R22, -UR8 ;  /* 0x8000000816167e29 */ /* 0x000fe20008000000 */
[----:B------:R-:W-:Y:S01]  /*2550*/  UMOV UR8, 0x80000000 ;  /* 0x8000000000087882 */ /* 0x000fe20000000000 */
[----:B------:R-:W-:Y:S01]  /*2560*/  UMOV UR9, 0x43300000 ;  /* 0x4330000000097882 */ /* 0x000fe20000000000 */
[C---:B------:R-:W-:Y:S02]  /*2570*/  DFMA R24, R16.reuse, R26, R24 ;  /* 0x0000001a1018722b */ /* 0x040fe40000000018 */
[----:B------:R-:W-:-:S08]  /*2580*/  DFMA R26, R16, R12, -R20 ;  /* 0x0000000c101a722b */ /* 0x000fd00000000814 */
[----:B------:R-:W-:Y:S02]  /*2590*/  DFMA R26, R14, R12, R26 ;  /* 0x0000000c0e1a722b */ /* 0x000fe4000000001a */
[----:B------:R-:W-:-:S06]  /*25a0*/  DADD R12, R18, R22 ;  /* 0x00000000120c7229 */ /* 0x000fcc0000000016 */
[----:B------:R-:W-:Y:S02]  /*25b0*/  DFMA R24, R16, R24, R26 ;  /* 0x000000181018722b */ /* 0x000fe4000000001a */
[----:B------:R-:W-:Y:S02]  /*25c0*/  DADD R26, R18, -R12 ;  /* 0x00000000121a7229 */ /* 0x000fe4000000080c */
[----:B------:R-:W-:-:S06]  /*25d0*/  DMUL R18, R12, R20 ;  /* 0x000000140c127228 */ /* 0x000fcc0000000000 */
[----:B------:R-:W-:Y:S02]  /*25e0*/  DADD R26, R22, R26 ;  /* 0x00000000161a7229 */ /* 0x000fe4000000001a */
[----:B------:R-:W-:-:S08]  /*25f0*/  DFMA R22, R12, R20, -R18 ;  /* 0x000000140c16722b */ /* 0x000fd00000000812 */
[----:B------:R-:W-:-:S08]  /*2600*/  DFMA R22, R12, R24, R22 ;  /* 0x000000180c16722b */ /* 0x000fd00000000016 */
[----:B------:R-:W-:-:S08]  /*2610*/  DFMA R26, R26, R20, R22 ;  /* 0x000000141a1a722b */ /* 0x000fd00000000016 */
[----:B------:R-:W-:-:S08]  /*2620*/  DADD R12, R18, R26 ;  /* 0x00000000120c7229 */ /* 0x000fd0000000001a */
[--C-:B------:R-:W-:Y:S02]  /*2630*/  DADD R20, R16, R12.reuse ;  /* 0x0000000010147229 */ /* 0x100fe4000000000c */
[----:B------:R-:W-:-:S06]  /*2640*/  DADD R18, R18, -R12 ;  /* 0x0000000012127229 */ /* 0x000fcc000000080c */
[----:B------:R-:W-:Y:S02]  /*2650*/  DADD R16, R16, -R20 ;  /* 0x0000000010107229 */ /* 0x000fe40000000814 */
[----:B------:R-:W-:-:S06]  /*2660*/  DADD R18, R26, R18 ;  /* 0x000000001a127229 */ /* 0x000fcc0000000012 */
[----:B------:R-:W-:Y:S01]  /*2670*/  DADD R16, R12, R16 ;  /* 0x000000000c107229 */ /* 0x000fe20000000010 */
[C---:B------:R-:W-:Y:S02]  /*2680*/  VIADD R12, R9.reuse, 0xfffffc01 ;  /* 0xfffffc01090c7836 */ /* 0x040fe40000000000 */
[----:B------:R-:W-:Y:S02]  /*2690*/  @P1 VIADD R12, R9, 0xfffffc02 ;  /* 0xfffffc02090c1836 */ /* 0x000fe40000000000 */
[----:B------:R-:W-:-:S03]  /*26a0*/  IMAD.MOV.U32 R13, RZ, RZ, 0x43300000 ;  /* 0x43300000ff0d7424 */ /* 0x000fc600078e00ff */
[----:B------:R-:W-:Y:S01]  /*26b0*/  DADD R18, R18, R16 ;  /* 0x0000000012127229 */ /* 0x000fe20000000010 */
[----:B------:R-:W-:-:S06]  /*26c0*/  LOP3.LUT R12, R12, 0x80000000, RZ, 0x3c, !PT ;  /* 0x800000000c0c7812 */ /* 0x000fcc00078e3cff */
[----:B------:R-:W-:Y:S01]  /*26d0*/  DADD R16, R12, -UR8 ;  /* 0x800000080c107e29 */ /* 0x000fe20008000000 */
[----:B------:R-:W-:Y:S01]  /*26e0*/  UMOV UR8, 0xfefa39ef ;  /* 0xfefa39ef00087882 */ /* 0x000fe20000000000 */
[----:B------:R-:W-:Y:S01]  /*26f0*/  DADD R14, R14, R18 ;  /* 0x000000000e0e7229 */ /* 0x000fe20000000012 */
[----:B------:R-:W-:-:S07]  /*2700*/  UMOV UR9, 0x3fe62e42 ;  /* 0x3fe62e4200097882 */ /* 0x000fce0000000000 */
[----:B------:R-:W-:-:S08]  /*2710*/  DADD R18, R20, R14 ;  /* 0x0000000014127229 */ /* 0x000fd0000000000e */
[--C-:B------:R-:W-:Y:S02]  /*2720*/  DFMA R12, R16, UR8, R18.reuse ;  /* 0x00000008100c7c2b */ /* 0x100fe40008000012 */
[----:B------:R-:W-:-:S06]  /*2730*/  DADD R22, R20, -R18 ;  /* 0x0000000014167229 */ /* 0x000fcc0000000812 */
[----:B------:R-:W-:Y:S02]  /*2740*/  DFMA R20, R16, -UR8, R12 ;  /* 0x8000000810147c2b */ /* 0x000fe4000800000c */
[----:B------:R-:W-:-:S06]  /*2750*/  DADD R22, R14, R22 ;  /* 0x000000000e167229 */ /* 0x000fcc0000000016 */
[----:B------:R-:W-:-:S08]  /*2760*/  DADD R20, -R18, R20 ;  /* 0x0000000012147229 */ /* 0x000fd00000000114 */
[----:B------:R-:W-:-:S08]  /*2770*/  DADD R20, R22, -R20 ;  /* 0x0000000016147229 */ /* 0x000fd00000000814 */
[----:B------:R-:W-:Y:S01]  /*2780*/  DFMA R16, R16, UR10, R20 ;  /* 0x0000000a10107c2b */ /* 0x000fe20008000014 */
[----:B------:R-:W-:Y:S02]  /*2790*/  IMAD.MOV.U32 R20, RZ, RZ, 0x652b82fe ;  /* 0x652b82feff147424 */ /* 0x000fe400078e00ff */
[----:B------:R-:W-:-:S05]  /*27a0*/  IMAD.MOV.U32 R21, RZ, RZ, 0x3ff71547 ;  /* 0x3ff71547ff157424 */ /* 0x000fca00078e00ff */
[----:B------:R-:W-:-:S08]  /*27b0*/  DADD R14, R12, R16 ;  /* 0x000000000c0e7229 */ /* 0x000fd00000000010 */
[----:B------:R-:W-:Y:S02]  /*27c0*/  DADD R18, R12, -R14 ;  /* 0x000000000c127229 */ /* 0x000fe4000000080e */
[----:B------:R-:W-:-:S06]  /*27d0*/  DMUL R12, R14, 2 ;  /* 0x400000000e0c7828 */ /* 0x000fcc0000000000 */
[----:B------:R-:W-:Y:S02]  /*27e0*/  DADD R16, R16, R18 ;  /* 0x0000000010107229 */ /* 0x000fe40000000012 */
[----:B------:R-:W-:-:S08]  /*27f0*/  DFMA R14, R14, 2, -R12 ;  /* 0x400000000e0e782b */ /* 0x000fd0000000080c */
[----:B------:R-:W-:-:S08]  /*2800*/  DFMA R16, R16, 2, R14 ;  /* 0x400000001010782b */ /* 0x000fd0000000000e */
[----:B------:R-:W-:-:S08]  /*2810*/  DADD R22, R12, R16 ;  /* 0x000000000c167229 */ /* 0x000fd00000000010 */
[----:B------:R-:W-:Y:S02]  /*2820*/  DFMA R20, R22, R20, 6.75539944105574400000e+15 ;  /* 0x433800001614742b */ /* 0x000fe40000000014 */
[----:B------:R-:W-:Y:S01]  /*2830*/  FSETP.GEU.AND P0, PT, |R23|, 4.1917929649353027344, PT ;  /* 0x4086232b1700780b */ /* 0x000fe20003f0e200 */
[----:B------:R-:W-:-:S05]  /*2840*/  DADD R12, R12, -R22 ;  /* 0x000000000c0c7229 */ /* 0x000fca0000000816 */
[----:B------:R-:W-:-:S03]  /*2850*/  DADD R14, R20, -6.75539944105574400000e+15 ;  /* 0xc3380000140e7429 */ /* 0x000fc60000000000 */
[----:B------:R-:W-:-:S05]  /*2860*/  DADD R16, R16, R12 ;  /* 0x0000000010107229 */ /* 0x000fca000000000c */
[----:B------:R-:W-:Y:S01]  /*2870*/  DFMA R18, R14, -UR8, R22 ;  /* 0x800000080e127c2b */ /* 0x000fe20008000016 */
[----:B------:R-:W-:Y:S01]  /*2880*/  UMOV UR8, 0x3b39803f ;  /* 0x3b39803f00087882 */ /* 0x000fe20000000000 */
[----:B------:R-:W-:-:S06]  /*2890*/  UMOV UR9, 0x3c7abc9e ;  /* 0x3c7abc9e00097882 */ /* 0x000fcc0000000000 */
[----:B------:R-:W-:Y:S01]  /*28a0*/  DFMA R18, R14, -UR8, R18 ;  /* 0x800000080e127c2b */ /* 0x000fe20008000012 */
[----:B------:R-:W-:Y:S01]  /*28b0*/  UMOV UR8, 0x69ce2bdf ;  /* 0x69ce2bdf00087882 */ /* 0x000fe20000000000 */
[----:B------:R-:W-:Y:S01]  /*28c0*/  IMAD.MOV.U32 R14, RZ, RZ, -0x35dec16 ;  /* 0xfca213eaff0e7424 */ /* 0x000fe200078e00ff */
[----:B------:R-:W-:Y:S01]  /*28d0*/  UMOV UR9, 0x3e5ade15 ;  /* 0x3e5ade1500097882 */ /* 0x000fe20000000000 */
[----:B------:R-:W-:-:S06]  /*28e0*/  IMAD.MOV.U32 R15, RZ, RZ, 0x3e928af3 ;  /* 0x3e928af3ff0f7424 */ /* 0x000fcc00078e00ff */
[----:B------:R-:W-:Y:S01]  /*28f0*/  DFMA R14, R18, UR8, R14 ;  /* 0x00000008120e7c2b */ /* 0x000fe2000800000e */
[----:B------:R-:W-:Y:S01]  /*2900*/  UMOV UR8, 0x62401315 ;  /* 0x6240131500087882 */ /* 0x000fe20000000000 */
[----:B------:R-:W-:-:S06]  /*2910*/  UMOV UR9, 0x3ec71dee ;  /* 0x3ec71dee00097882 */ /* 0x000fcc0000000000 */
[----:B------:R-:W-:Y:S01]  /*2920*/  DFMA R14, R18, R14, UR8 ;  /* 0x00000008120e7e2b */ /* 0x000fe2000800000e */
        /* <DEDUP_REMOVED lines=20> */
[----:B------:R-:W-:-:S08]  /*2a70*/  DFMA R14, R18, R14, UR8 ;  /* 0x00000008120e7e2b */ /* 0x000fd0000800000e */
[----:B------:R-:W-:-:S08]  /*2a80*/  DFMA R14, R18, R14, 1 ;  /* 0x3ff00000120e742b */ /* 0x000fd0000000000e */
[----:B------:R-:W-:-:S10]  /*2a90*/  DFMA R14, R18, R14, 1 ;  /* 0x3ff00000120e742b */ /* 0x000fd4000000000e */
[----:B------:R-:W-:Y:S02]  /*2aa0*/  IMAD R19, R20, 0x100000, R15 ;  /* 0x0010000014137824 */ /* 0x000fe400078e020f */
[----:B------:R-:W-:Y:S01]  /*2ab0*/  IMAD.MOV.U32 R18, RZ, RZ, R14 ;  /* 0x000000ffff127224 */ /* 0x000fe200078e000e */
[----:B------:R-:W-:Y:S06]  /*2ac0*/  @!P0 BRA `(.L_x_36) ;  /* 0x0000000000308947 */ /* 0x000fec0003800000 */
[----:B------:R-:W-:Y:S01]  /*2ad0*/  FSETP.GEU.AND P1, PT, |R23|, 4.2275390625, PT ;  /* 0x408748001700780b */ /* 0x000fe20003f2e200 */
[C---:B------:R-:W-:Y:S02]  /*2ae0*/  DADD R18, R22.reuse, +INF ;  /* 0x7ff0000016127429 */ /* 0x040fe40000000000 */
[----:B------:R-:W-:-:S08]  /*2af0*/  DSETP.GEU.AND P0, PT, R22, RZ, PT ;  /* 0x000000ff1600722a */ /* 0x000fd00003f0e000 */
[----:B------:R-:W-:Y:S02]  /*2b00*/  FSEL R18, R18, RZ, P0 ;  /* 0x000000ff12127208 */ /* 0x000fe40000000000 */
[----:B------:R-:W-:Y:S02]  /*2b10*/  @!P1 LEA.HI R12, R20, R20, RZ, 0x1 ;  /* 0x00000014140c9211 */ /* 0x000fe400078f08ff */
[----:B------:R-:W-:Y:S02]  /*2b20*/  FSEL R19, R19, RZ, P0 ;  /* 0x000000ff13137208 */ /* 0x000fe40000000000 */
[----:B------:R-:W-:-:S05]  /*2b30*/  @!P1 SHF.R.S32.HI R12, RZ, 0x1, R12 ;  /* 0x00000001ff0c9819 */ /* 0x000fca000001140c */
[----:B------:R-:W-:Y:S02]  /*2b40*/  @!P1 IMAD.IADD R9, R20, 0x1, -R12 ;  /* 0x0000000114099824 */ /* 0x000fe400078e0a0c */
[----:B------:R-:W-:Y:S02]  /*2b50*/  @!P1 IMAD R15, R12, 0x100000, R15 ;  /* 0x001000000c0f9824 */ /* 0x000fe400078e020f */
[----:B------:R-:W-:Y:S01]  /*2b60*/  @!P1 IMAD.MOV.U32 R12, RZ, RZ, RZ ;  /* 0x000000ffff0c9224 */ /* 0x000fe200078e00ff */
[----:B------:R-:W-:-:S06]  /*2b70*/  @!P1 LEA R13, R9, 0x3ff00000, 0x14 ;  /* 0x3ff00000090d9811 */ /* 0x000fcc00078ea0ff */
[----:B------:R-:W-:-:S11]  /*2b80*/  @!P1 DMUL R18, R14, R12 ;  /* 0x0000000c0e129228 */ /* 0x000fd60000000000 */
.L_x_36:
[----:B------:R-:W-:Y:S01]  /*2b90*/  DFMA R16, R16, R18, R18 ;  /* 0x000000121010722b */ /* 0x000fe20000000012 */
[----:B------:R-:W-:Y:S01]  /*2ba0*/  IMAD.MOV.U32 R14, RZ, RZ, R8 ;  /* 0x000000ffff0e7224 */ /* 0x000fe200078e0008 */
[----:B------:R-:W-:Y:S01]  /*2bb0*/  DSETP.NEU.AND P0, PT, |R18|, +INF , PT ;  /* 0x7ff000001200742a */ /* 0x000fe20003f0d200 */
[----:B------:R-:W-:-:S07]  /*2bc0*/  IMAD.MOV.U32 R15, RZ, RZ, 0x0 ;  /* 0x00000000ff0f7424 */ /* 0x000fce00078e00ff */
[----:B------:R-:W-:Y:S02]  /*2bd0*/  FSEL R12, R18, R16, !P0 ;  /* 0x00000010120c7208 */ /* 0x000fe40004000000 */
[----:B------:R-:W-:Y:S01]  /*2be0*/  FSEL R9, R19, R17, !P0 ;  /* 0x0000001113097208 */ /* 0x000fe20004000000 */
[----:B------:R-:W-:Y:S06]  /*2bf0*/  RET.REL.NODEC R14 `(_Z9voronoi_dPiS_ii) ;  /* 0xffffffd40e007950 */ /* 0x000fec0003c3ffff */
.L_x_37:
[----:B------:R-:W-:-:S00]  /*2c00*/  BRA `(.L_x_37) ;  /* 0xfffffffc00fc7947 */ /* 0x000fc0000383ffff */
[----:B------:R-:W-:-:S00]  /*2c10*/  NOP ;  /* 0x0000000000007918 */ /* 0x000fc00000000000 */
        /* <DEDUP_REMOVED lines=14> */
.L_x_39:


//--------------------- .nv.shared.reserved.0     --------------------------
	.section	.nv.shared.reserved.0,"aw",@nobits
	.weak		__nv_reservedSMEM_offset_0_alias
	.size		__nv_reservedSMEM_offset_0_alias, 0, 64
	.other		__nv_reservedSMEM_offset_0_alias,@"STO_CUDA_RESERVED_SHARED STV_DEFAULT"
__nv_reservedSMEM_offset_0_alias:
	.zero		0
	.zero		64


//--------------------- .nv.constant0._Z9voronoi_dPiS_ii --------------------------
	.section	.nv.constant0._Z9voronoi_dPiS_ii,"a",@progbits
	.sectionflags	@""
	.align	4
.nv.constant0._Z9voronoi_dPiS_ii:
	.zero		920


//--------------------- SYMBOLS --------------------------

	.type		.nv.reservedSmem.offset0,@object
	.size		.nv.reservedSmem.offset0,0x4
